//
// Generated by NVIDIA NVVM Compiler
//
// Compiler Build ID: CL-36424714
// Cuda compilation tools, release 13.0, V13.0.88
// Based on NVVM 20.0.0
//

.version 9.0
.target sm_100
.address_size 64

	// .globl	_Z20matrixMultiplyKernelPfS_S_i
.global .align 4 .b8 __cudart_i2opi_f[24] = {65, 144, 67, 60, 153, 149, 98, 219, 192, 221, 52, 245, 209, 87, 39, 252, 41, 21, 68, 78, 110, 131, 249, 162};

.visible .entry _Z20matrixMultiplyKernelPfS_S_i(
	.param .u64 .ptr .align 1 _Z20matrixMultiplyKernelPfS_S_i_param_0,
	.param .u64 .ptr .align 1 _Z20matrixMultiplyKernelPfS_S_i_param_1,
	.param .u64 .ptr .align 1 _Z20matrixMultiplyKernelPfS_S_i_param_2,
	.param .u32 _Z20matrixMultiplyKernelPfS_S_i_param_3
)
{
	.reg .pred 	%p<10>;
	.reg .b32 	%r<81>;
	.reg .b32 	%f<67>;
	.reg .b64 	%rd<48>;

	ld.param.u64 	%rd5, [_Z20matrixMultiplyKernelPfS_S_i_param_0];
	ld.param.u64 	%rd6, [_Z20matrixMultiplyKernelPfS_S_i_param_1];
	ld.param.u64 	%rd4, [_Z20matrixMultiplyKernelPfS_S_i_param_2];
	ld.param.u32 	%r44, [_Z20matrixMultiplyKernelPfS_S_i_param_3];
	cvta.to.global.u64 	%rd1, %rd6;
	cvta.to.global.u64 	%rd2, %rd5;
	mov.u32 	%r45, %ctaid.x;
	mov.u32 	%r46, %ntid.x;
	mov.u32 	%r47, %tid.x;
	mad.lo.s32 	%r1, %r45, %r46, %r47;
	mov.u32 	%r48, %ctaid.y;
	mov.u32 	%r49, %ntid.y;
	mul.lo.s32 	%r2, %r48, %r49;
	mov.u32 	%r3, %tid.y;
	add.s32 	%r50, %r2, %r3;
	max.s32 	%r51, %r1, %r50;
	setp.ge.s32 	%p1, %r51, %r44;
	@%p1 bra 	$L__BB0_13;
	mul.lo.s32 	%r5, %r44, %r1;
	and.b32  	%r6, %r44, 7;
	setp.lt.u32 	%p2, %r44, 8;
	mov.f32 	%f66, 0f00000000;
	mov.b32 	%r79, 0;
	@%p2 bra 	$L__BB0_4;
	and.b32  	%r79, %r44, 2147483640;
	neg.s32 	%r77, %r79;
	add.s32 	%r53, %r3, %r44;
	add.s32 	%r76, %r53, %r2;
	shl.b32 	%r10, %r44, 3;
	shl.b32 	%r54, %r44, 1;
	add.s32 	%r75, %r50, %r54;
	mad.lo.s32 	%r74, %r44, 3, %r50;
	shl.b32 	%r55, %r44, 2;
	add.s32 	%r73, %r50, %r55;
	mad.lo.s32 	%r72, %r44, 5, %r50;
	mad.lo.s32 	%r71, %r44, 6, %r50;
	mad.lo.s32 	%r70, %r44, 7, %r50;
	add.s64 	%rd3, %rd2, 16;
	mov.f32 	%f66, 0f00000000;
	mov.u32 	%r68, %r5;
	mov.u32 	%r69, %r50;
$L__BB0_3:
	.pragma "nounroll";
	mul.wide.s32 	%rd7, %r68, 4;
	add.s64 	%rd8, %rd3, %rd7;
	ld.global.f32 	%f16, [%rd8+-16];
	mul.wide.u32 	%rd9, %r69, 4;
	add.s64 	%rd10, %rd1, %rd9;
	ld.global.f32 	%f17, [%rd10];
	fma.rn.f32 	%f18, %f16, %f17, %f66;
	ld.global.f32 	%f19, [%rd8+-12];
	mul.wide.u32 	%rd11, %r76, 4;
	add.s64 	%rd12, %rd1, %rd11;
	ld.global.f32 	%f20, [%rd12];
	fma.rn.f32 	%f21, %f19, %f20, %f18;
	ld.global.f32 	%f22, [%rd8+-8];
	mul.wide.u32 	%rd13, %r75, 4;
	add.s64 	%rd14, %rd1, %rd13;
	ld.global.f32 	%f23, [%rd14];
	fma.rn.f32 	%f24, %f22, %f23, %f21;
	ld.global.f32 	%f25, [%rd8+-4];
	mul.wide.u32 	%rd15, %r74, 4;
	add.s64 	%rd16, %rd1, %rd15;
	ld.global.f32 	%f26, [%rd16];
	fma.rn.f32 	%f27, %f25, %f26, %f24;
	ld.global.f32 	%f28, [%rd8];
	mul.wide.u32 	%rd17, %r73, 4;
	add.s64 	%rd18, %rd1, %rd17;
	ld.global.f32 	%f29, [%rd18];
	fma.rn.f32 	%f30, %f28, %f29, %f27;
	ld.global.f32 	%f31, [%rd8+4];
	mul.wide.u32 	%rd19, %r72, 4;
	add.s64 	%rd20, %rd1, %rd19;
	ld.global.f32 	%f32, [%rd20];
	fma.rn.f32 	%f33, %f31, %f32, %f30;
	ld.global.f32 	%f34, [%rd8+8];
	mul.wide.u32 	%rd21, %r71, 4;
	add.s64 	%rd22, %rd1, %rd21;
	ld.global.f32 	%f35, [%rd22];
	fma.rn.f32 	%f36, %f34, %f35, %f33;
	ld.global.f32 	%f37, [%rd8+12];
	mul.wide.u32 	%rd23, %r70, 4;
	add.s64 	%rd24, %rd1, %rd23;
	ld.global.f32 	%f38, [%rd24];
	fma.rn.f32 	%f66, %f37, %f38, %f36;
	add.s32 	%r77, %r77, 8;
	add.s32 	%r76, %r76, %r10;
	add.s32 	%r75, %r75, %r10;
	add.s32 	%r74, %r74, %r10;
	add.s32 	%r73, %r73, %r10;
	add.s32 	%r72, %r72, %r10;
	add.s32 	%r71, %r71, %r10;
	add.s32 	%r70, %r70, %r10;
	add.s32 	%r69, %r69, %r10;
	add.s32 	%r68, %r68, 8;
	setp.ne.s32 	%p3, %r77, 0;
	@%p3 bra 	$L__BB0_3;
$L__BB0_4:
	setp.eq.s32 	%p4, %r6, 0;
	@%p4 bra 	$L__BB0_12;
	and.b32  	%r38, %r44, 3;
	setp.lt.u32 	%p5, %r6, 4;
	@%p5 bra 	$L__BB0_7;
	add.s32 	%r56, %r79, %r5;
	mul.wide.s32 	%rd25, %r56, 4;
	add.s64 	%rd26, %rd2, %rd25;
	ld.global.f32 	%f40, [%rd26];
	mad.lo.s32 	%r57, %r79, %r44, %r50;
	mul.wide.u32 	%rd27, %r57, 4;
	add.s64 	%rd28, %rd1, %rd27;
	ld.global.f32 	%f41, [%rd28];
	fma.rn.f32 	%f42, %f40, %f41, %f66;
	ld.global.f32 	%f43, [%rd26+4];
	add.s32 	%r58, %r57, %r44;
	mul.wide.u32 	%rd29, %r58, 4;
	add.s64 	%rd30, %rd1, %rd29;
	ld.global.f32 	%f44, [%rd30];
	fma.rn.f32 	%f45, %f43, %f44, %f42;
	ld.global.f32 	%f46, [%rd26+8];
	add.s32 	%r59, %r58, %r44;
	mul.wide.u32 	%rd31, %r59, 4;
	add.s64 	%rd32, %rd1, %rd31;
	ld.global.f32 	%f47, [%rd32];
	fma.rn.f32 	%f48, %f46, %f47, %f45;
	ld.global.f32 	%f49, [%rd26+12];
	add.s32 	%r60, %r59, %r44;
	mul.wide.u32 	%rd33, %r60, 4;
	add.s64 	%rd34, %rd1, %rd33;
	ld.global.f32 	%f50, [%rd34];
	fma.rn.f32 	%f66, %f49, %f50, %f48;
	add.s32 	%r79, %r79, 4;
$L__BB0_7:
	setp.eq.s32 	%p6, %r38, 0;
	@%p6 bra 	$L__BB0_12;
	setp.eq.s32 	%p7, %r38, 1;
	@%p7 bra 	$L__BB0_10;
	add.s32 	%r61, %r79, %r5;
	mul.wide.s32 	%rd35, %r61, 4;
	add.s64 	%rd36, %rd2, %rd35;
	ld.global.f32 	%f52, [%rd36];
	mad.lo.s32 	%r62, %r79, %r44, %r50;
	mul.wide.u32 	%rd37, %r62, 4;
	add.s64 	%rd38, %rd1, %rd37;
	ld.global.f32 	%f53, [%rd38];
	fma.rn.f32 	%f54, %f52, %f53, %f66;
	ld.global.f32 	%f55, [%rd36+4];
	add.s32 	%r63, %r62, %r44;
	mul.wide.u32 	%rd39, %r63, 4;
	add.s64 	%rd40, %rd1, %rd39;
	ld.global.f32 	%f56, [%rd40];
	fma.rn.f32 	%f66, %f55, %f56, %f54;
	add.s32 	%r79, %r79, 2;
$L__BB0_10:
	and.b32  	%r64, %r44, 1;
	setp.eq.b32 	%p8, %r64, 1;
	not.pred 	%p9, %p8;
	@%p9 bra 	$L__BB0_12;
	add.s32 	%r65, %r79, %r5;
	mul.wide.s32 	%rd41, %r65, 4;
	add.s64 	%rd42, %rd2, %rd41;
	ld.global.f32 	%f57, [%rd42];
	mad.lo.s32 	%r66, %r79, %r44, %r50;
	mul.wide.u32 	%rd43, %r66, 4;
	add.s64 	%rd44, %rd1, %rd43;
	ld.global.f32 	%f58, [%rd44];
	fma.rn.f32 	%f66, %f57, %f58, %f66;
$L__BB0_12:
	add.s32 	%r67, %r5, %r50;
	cvta.to.global.u64 	%rd45, %rd4;
	mul.wide.s32 	%rd46, %r67, 4;
	add.s64 	%rd47, %rd45, %rd46;
	st.global.f32 	[%rd47], %f66;
$L__BB0_13:
	ret;

}
	// .globl	_Z19floatingPointKernelPfi
.visible .entry _Z19floatingPointKernelPfi(
	.param .u64 .ptr .align 1 _Z19floatingPointKernelPfi_param_0,
	.param .u32 _Z19floatingPointKernelPfi_param_1
)
{
	.local .align 4 .b8 	__local_depot1[28];
	.reg .b64 	%SP;
	.reg .b64 	%SPL;
	.reg .pred 	%p<19>;
	.reg .b32 	%r<88>;
	.reg .b32 	%f<53>;
	.reg .b64 	%rd<42>;
	.reg .b64 	%fd<5>;

	mov.u64 	%SPL, __local_depot1;
	ld.param.u64 	%rd14, [_Z19floatingPointKernelPfi_param_0];
	ld.param.u32 	%r31, [_Z19floatingPointKernelPfi_param_1];
	add.u64 	%rd1, %SPL, 0;
	add.u64 	%rd2, %SPL, 0;
	mov.u32 	%r32, %ctaid.x;
	mov.u32 	%r33, %ntid.x;
	mov.u32 	%r34, %tid.x;
	mad.lo.s32 	%r1, %r32, %r33, %r34;
	setp.ge.s32 	%p1, %r1, %r31;
	@%p1 bra 	$L__BB1_20;
	cvta.to.global.u64 	%rd17, %rd14;
	mul.wide.s32 	%rd18, %r1, 4;
	add.s64 	%rd3, %rd17, %rd18;
	ld.global.f32 	%f50, [%rd3];
	mov.b32 	%r79, 0;
	mov.u64 	%rd29, __cudart_i2opi_f;
$L__BB1_2:
	mul.f32 	%f13, %f50, 0f3F22F983;
	cvt.rni.s32.f32 	%r87, %f13;
	cvt.rn.f32.s32 	%f14, %r87;
	fma.rn.f32 	%f15, %f14, 0fBFC90FDA, %f50;
	fma.rn.f32 	%f16, %f14, 0fB3A22168, %f15;
	fma.rn.f32 	%f52, %f14, 0fA7C234C5, %f16;
	abs.f32 	%f4, %f50;
	setp.ltu.f32 	%p2, %f4, 0f47CE4780;
	mov.u32 	%r83, %r87;
	mov.f32 	%f51, %f52;
	@%p2 bra 	$L__BB1_10;
	setp.neu.f32 	%p3, %f4, 0f7F800000;
	@%p3 bra 	$L__BB1_5;
	mov.f32 	%f19, 0f00000000;
	mul.rn.f32 	%f51, %f50, %f19;
	mov.b32 	%r83, 0;
	bra.uni 	$L__BB1_10;
$L__BB1_5:
	mov.b32 	%r4, %f50;
	shl.b32 	%r37, %r4, 8;
	or.b32  	%r5, %r37, -2147483648;
	mov.b64 	%rd40, 0;
	mov.b32 	%r80, 0;
	mov.u64 	%rd38, %rd29;
	mov.u64 	%rd39, %rd2;
$L__BB1_6:
	.pragma "nounroll";
	ld.global.nc.u32 	%r38, [%rd38];
	mad.wide.u32 	%rd21, %r38, %r5, %rd40;
	shr.u64 	%rd40, %rd21, 32;
	st.local.u32 	[%rd39], %rd21;
	add.s32 	%r80, %r80, 1;
	add.s64 	%rd39, %rd39, 4;
	add.s64 	%rd38, %rd38, 4;
	setp.ne.s32 	%p4, %r80, 6;
	@%p4 bra 	$L__BB1_6;
	shr.u32 	%r39, %r4, 23;
	st.local.u32 	[%rd2+24], %rd40;
	and.b32  	%r8, %r39, 31;
	and.b32  	%r40, %r39, 224;
	add.s32 	%r41, %r40, -128;
	shr.u32 	%r42, %r41, 5;
	mul.wide.u32 	%rd22, %r42, 4;
	sub.s64 	%rd10, %rd2, %rd22;
	ld.local.u32 	%r81, [%rd10+24];
	ld.local.u32 	%r82, [%rd10+20];
	setp.eq.s32 	%p5, %r8, 0;
	@%p5 bra 	$L__BB1_9;
	shf.l.wrap.b32 	%r81, %r82, %r81, %r8;
	ld.local.u32 	%r43, [%rd10+16];
	shf.l.wrap.b32 	%r82, %r43, %r82, %r8;
$L__BB1_9:
	shr.u32 	%r44, %r81, 30;
	shf.l.wrap.b32 	%r45, %r82, %r81, 2;
	shl.b32 	%r46, %r82, 2;
	shr.u32 	%r47, %r45, 31;
	add.s32 	%r48, %r47, %r44;
	neg.s32 	%r49, %r48;
	setp.lt.s32 	%p6, %r4, 0;
	selp.b32 	%r83, %r49, %r48, %p6;
	xor.b32  	%r50, %r45, %r4;
	shr.s32 	%r51, %r45, 31;
	xor.b32  	%r52, %r51, %r45;
	xor.b32  	%r53, %r51, %r46;
	cvt.u64.u32 	%rd23, %r52;
	shl.b64 	%rd24, %rd23, 32;
	cvt.u64.u32 	%rd25, %r53;
	or.b64  	%rd26, %rd24, %rd25;
	cvt.rn.f64.s64 	%fd1, %rd26;
	mul.f64 	%fd2, %fd1, 0d3BF921FB54442D19;
	cvt.rn.f32.f64 	%f17, %fd2;
	neg.f32 	%f18, %f17;
	setp.lt.s32 	%p7, %r50, 0;
	selp.f32 	%f51, %f18, %f17, %p7;
$L__BB1_10:
	setp.ltu.f32 	%p8, %f4, 0f47CE4780;
	mul.rn.f32 	%f20, %f51, %f51;
	and.b32  	%r55, %r83, 1;
	setp.eq.b32 	%p9, %r55, 1;
	selp.f32 	%f21, 0f3F800000, %f51, %p9;
	fma.rn.f32 	%f22, %f20, %f21, 0f00000000;
	fma.rn.f32 	%f23, %f20, 0f37CBAC00, 0fBAB607ED;
	selp.f32 	%f24, %f23, 0fB94D4153, %p9;
	selp.f32 	%f25, 0f3D2AAABB, 0f3C0885E4, %p9;
	fma.rn.f32 	%f26, %f24, %f20, %f25;
	selp.f32 	%f27, 0fBEFFFFFF, 0fBE2AAAA8, %p9;
	fma.rn.f32 	%f28, %f26, %f20, %f27;
	fma.rn.f32 	%f29, %f28, %f22, %f21;
	and.b32  	%r56, %r83, 2;
	setp.eq.s32 	%p10, %r56, 0;
	mov.f32 	%f30, 0f00000000;
	sub.f32 	%f31, %f30, %f29;
	selp.f32 	%f8, %f29, %f31, %p10;
	@%p8 bra 	$L__BB1_18;
	setp.neu.f32 	%p11, %f4, 0f7F800000;
	@%p11 bra 	$L__BB1_13;
	mov.f32 	%f34, 0f00000000;
	mul.rn.f32 	%f52, %f50, %f34;
	mov.b32 	%r87, 0;
	bra.uni 	$L__BB1_18;
$L__BB1_13:
	mov.b32 	%r17, %f50;
	shl.b32 	%r58, %r17, 8;
	or.b32  	%r18, %r58, -2147483648;
	mov.b64 	%rd41, 0;
	mov.b32 	%r84, 0;
$L__BB1_14:
	.pragma "nounroll";
	mul.wide.u32 	%rd28, %r84, 4;
	add.s64 	%rd30, %rd29, %rd28;
	ld.global.nc.u32 	%r59, [%rd30];
	mad.wide.u32 	%rd31, %r59, %r18, %rd41;
	shr.u64 	%rd41, %rd31, 32;
	add.s64 	%rd32, %rd1, %rd28;
	st.local.u32 	[%rd32], %rd31;
	add.s32 	%r84, %r84, 1;
	setp.ne.s32 	%p12, %r84, 6;
	@%p12 bra 	$L__BB1_14;
	shr.u32 	%r60, %r17, 23;
	st.local.u32 	[%rd1+24], %rd41;
	and.b32  	%r21, %r60, 31;
	and.b32  	%r61, %r60, 224;
	add.s32 	%r62, %r61, -128;
	shr.u32 	%r63, %r62, 5;
	mul.wide.u32 	%rd33, %r63, 4;
	sub.s64 	%rd13, %rd1, %rd33;
	ld.local.u32 	%r85, [%rd13+24];
	ld.local.u32 	%r86, [%rd13+20];
	setp.eq.s32 	%p13, %r21, 0;
	@%p13 bra 	$L__BB1_17;
	shf.l.wrap.b32 	%r85, %r86, %r85, %r21;
	ld.local.u32 	%r64, [%rd13+16];
	shf.l.wrap.b32 	%r86, %r64, %r86, %r21;
$L__BB1_17:
	shr.u32 	%r65, %r85, 30;
	shf.l.wrap.b32 	%r66, %r86, %r85, 2;
	shl.b32 	%r67, %r86, 2;
	shr.u32 	%r68, %r66, 31;
	add.s32 	%r69, %r68, %r65;
	neg.s32 	%r70, %r69;
	setp.lt.s32 	%p14, %r17, 0;
	selp.b32 	%r87, %r70, %r69, %p14;
	xor.b32  	%r71, %r66, %r17;
	shr.s32 	%r72, %r66, 31;
	xor.b32  	%r73, %r72, %r66;
	xor.b32  	%r74, %r72, %r67;
	cvt.u64.u32 	%rd34, %r73;
	shl.b64 	%rd35, %rd34, 32;
	cvt.u64.u32 	%rd36, %r74;
	or.b64  	%rd37, %rd35, %rd36;
	cvt.rn.f64.s64 	%fd3, %rd37;
	mul.f64 	%fd4, %fd3, 0d3BF921FB54442D19;
	cvt.rn.f32.f64 	%f32, %fd4;
	neg.f32 	%f33, %f32;
	setp.lt.s32 	%p15, %r71, 0;
	selp.f32 	%f52, %f33, %f32, %p15;
$L__BB1_18:
	add.s32 	%r76, %r87, 1;
	mul.rn.f32 	%f35, %f52, %f52;
	and.b32  	%r77, %r87, 1;
	setp.eq.b32 	%p16, %r77, 1;
	selp.f32 	%f36, %f52, 0f3F800000, %p16;
	fma.rn.f32 	%f37, %f35, %f36, 0f00000000;
	fma.rn.f32 	%f38, %f35, 0f37CBAC00, 0fBAB607ED;
	selp.f32 	%f39, 0fB94D4153, %f38, %p16;
	selp.f32 	%f40, 0f3C0885E4, 0f3D2AAABB, %p16;
	fma.rn.f32 	%f41, %f39, %f35, %f40;
	selp.f32 	%f42, 0fBE2AAAA8, 0fBEFFFFFF, %p16;
	fma.rn.f32 	%f43, %f41, %f35, %f42;
	fma.rn.f32 	%f44, %f43, %f37, %f36;
	and.b32  	%r78, %r76, 2;
	setp.eq.s32 	%p17, %r78, 0;
	mov.f32 	%f45, 0f00000000;
	sub.f32 	%f46, %f45, %f44;
	selp.f32 	%f47, %f44, %f46, %p17;
	sqrt.rn.f32 	%f48, %f50;
	mul.f32 	%f49, %f48, %f8;
	mul.f32 	%f50, %f49, %f47;
	add.s32 	%r79, %r79, 1;
	setp.ne.s32 	%p18, %r79, 1000;
	@%p18 bra 	$L__BB1_2;
	st.global.f32 	[%rd3], %f50;
$L__BB1_20:
	ret;

}
	// .globl	_Z12atomicKernelPfi
.visible .entry _Z12atomicKernelPfi(
	.param .u64 .ptr .align 1 _Z12atomicKernelPfi_param_0,
	.param .u32 _Z12atomicKernelPfi_param_1
)
{
	.reg .pred 	%p<3>;
	.reg .b32 	%r<10>;
	.reg .b32 	%f<10>;
	.reg .b64 	%rd<5>;

	ld.param.u64 	%rd2, [_Z12atomicKernelPfi_param_0];
	ld.param.u32 	%r4, [_Z12atomicKernelPfi_param_1];
	mov.u32 	%r5, %ctaid.x;
	mov.u32 	%r6, %ntid.x;
	mov.u32 	%r7, %tid.x;
	mad.lo.s32 	%r1, %r5, %r6, %r7;
	setp.ge.s32 	%p1, %r1, %r4;
	@%p1 bra 	$L__BB2_3;
	cvta.to.global.u64 	%rd3, %rd2;
	mul.wide.s32 	%rd4, %r1, 4;
	add.s64 	%rd1, %rd3, %rd4;
	ld.global.f32 	%f1, [%rd1];
	mov.b32 	%r9, 0;
$L__BB2_2:
	atom.global.add.f32 	%f2, [%rd1], %f1;
	atom.global.add.f32 	%f3, [%rd1], %f1;
	atom.global.add.f32 	%f4, [%rd1], %f1;
	atom.global.add.f32 	%f5, [%rd1], %f1;
	atom.global.add.f32 	%f6, [%rd1], %f1;
	atom.global.add.f32 	%f7, [%rd1], %f1;
	atom.global.add.f32 	%f8, [%rd1], %f1;
	atom.global.add.f32 	%f9, [%rd1], %f1;
	add.s32 	%r9, %r9, 8;
	setp.ne.s32 	%p2, %r9, 1000;
	@%p2 bra 	$L__BB2_2;
$L__BB2_3:
	ret;

}
	// .globl	_Z13l2CacheKernelPfi
.visible .entry _Z13l2CacheKernelPfi(
	.param .u64 .ptr .align 1 _Z13l2CacheKernelPfi_param_0,
	.param .u32 _Z13l2CacheKernelPfi_param_1
)
{
	.reg .pred 	%p<2>;
	.reg .b32 	%r<8>;
	.reg .b32 	%f<2>;
	.reg .b64 	%rd<7>;

	ld.param.u64 	%rd1, [_Z13l2CacheKernelPfi_param_0];
	ld.param.u32 	%r2, [_Z13l2CacheKernelPfi_param_1];
	mov.u32 	%r3, %ctaid.x;
	mov.u32 	%r4, %ntid.x;
	mov.u32 	%r5, %tid.x;
	mad.lo.s32 	%r1, %r3, %r4, %r5;
	setp.ge.s32 	%p1, %r1, %r2;
	@%p1 bra 	$L__BB3_2;
	cvta.to.global.u64 	%rd2, %rd1;
	mul.wide.s32 	%rd3, %r1, 4;
	add.s64 	%rd4, %rd2, %rd3;
	add.s32 	%r6, %r1, 999;
	rem.s32 	%r7, %r6, %r2;
	mul.wide.s32 	%rd5, %r7, 4;
	add.s64 	%rd6, %rd2, %rd5;
	ld.global.f32 	%f1, [%rd6];
	st.global.f32 	[%rd4], %f1;
$L__BB3_2:
	ret;

}


// ===== COMPILED SASS (sm_100) =====

	.target	sm_100

	.elftype	@"ET_EXEC"


//--------------------- .note.nv.tkinfo           --------------------------
	.section	.note.nv.tkinfo,"",@"SHT_NOTE"
	.sectionflags	@"SHF_NOTE_NV_TKINFO"
	.tkinfo
        /*0018*/ 	.word	0x00000002
        /*0030*/ 	.string	""
        /*0030*/ 	.string	"ptxas"
        /*0030*/ 	.string	"Cuda compilation tools, release 13.0, V13.0.88"
        /*0030*/ 	.string	"Build cuda_13.0.r13.0/compiler.36424714_0"
        /*0030*/ 	.string	"-arch sm_100 -m 64 "



//--------------------- .note.nv.cuinfo           --------------------------
	.section	.note.nv.cuinfo,"",@"SHT_NOTE"
	.sectionflags	@"SHF_NOTE_NV_CUINFO"
        /*0018*/ 	.short	0x0002
        /*001a*/ 	.short	0x0064
        /*001c*/ 	.short	0x0082
	.zero		2


//--------------------- .nv.info                  --------------------------
	.section	.nv.info,"",@"SHT_CUDA_INFO"
	.align	4


	//----- nvinfo : EIATTR_REGCOUNT
	.align		4
        /*0000*/ 	.byte	0x04, 0x2f
        /*0002*/ 	.short	(.L_2 - .L_1)
	.align		4
.L_1:
        /*0004*/ 	.word	index@(_Z20matrixMultiplyKernelPfS_S_i)
        /*0008*/ 	.word	0x00000020


	//----- nvinfo : EIATTR_FRAME_SIZE
	.align		4
.L_2:
        /*000c*/ 	.byte	0x04, 0x11
        /*000e*/ 	.short	(.L_4 - .L_3)
	.align		4
.L_3:
        /*0010*/ 	.word	index@(_Z20matrixMultiplyKernelPfS_S_i)
        /*0014*/ 	.word	0x00000000


	//----- nvinfo : EIATTR_REGCOUNT
	.align		4
.L_4:
        /*0018*/ 	.byte	0x04, 0x2f
        /*001a*/ 	.short	(.L_6 - .L_5)
	.align		4
.L_5:
        /*001c*/ 	.word	index@(_Z19floatingPointKernelPfi)
        /*0020*/ 	.word	0x00000016


	//----- nvinfo : EIATTR_FRAME_SIZE
	.align		4
.L_6:
        /*0024*/ 	.byte	0x04, 0x11
        /*0026*/ 	.short	(.L_8 - .L_7)
	.align		4
.L_7:
        /*0028*/ 	.word	index@($__internal_0_$__cuda_sm20_sqrt_rn_f32_slowpath)
        /*002c*/ 	.word	0x00000020


	//----- nvinfo : EIATTR_FRAME_SIZE
	.align		4
.L_8:
        /*0030*/ 	.byte	0x04, 0x11
        /*0032*/ 	.short	(.L_10 - .L_9)
	.align		4
.L_9:
        /*0034*/ 	.word	index@(_Z19floatingPointKernelPfi)
        /*0038*/ 	.word	0x00000020


	//----- nvinfo : EIATTR_REGCOUNT
	.align		4
.L_10:
        /*003c*/ 	.byte	0x04, 0x2f
        /*003e*/ 	.short	(.L_12 - .L_11)
	.align		4
.L_11:
        /*0040*/ 	.word	index@(_Z12atomicKernelPfi)
        /*0044*/ 	.word	0x00000008


	//----- nvinfo : EIATTR_FRAME_SIZE
	.align		4
.L_12:
        /*0048*/ 	.byte	0x04, 0x11
        /*004a*/ 	.short	(.L_14 - .L_13)
	.align		4
.L_13:
        /*004c*/ 	.word	index@(_Z12atomicKernelPfi)
        /*0050*/ 	.word	0x00000000


	//----- nvinfo : EIATTR_REGCOUNT
	.align		4
.L_14:
        /*0054*/ 	.byte	0x04, 0x2f
        /*0056*/ 	.short	(.L_16 - .L_15)
	.align		4
.L_15:
        /*0058*/ 	.word	index@(_Z13l2CacheKernelPfi)
        /*005c*/ 	.word	0x0000000c


	//----- nvinfo : EIATTR_FRAME_SIZE
	.align		4
.L_16:
        /*0060*/ 	.byte	0x04, 0x11
        /*0062*/ 	.short	(.L_18 - .L_17)
	.align		4
.L_17:
        /*0064*/ 	.word	index@(_Z13l2CacheKernelPfi)
        /*0068*/ 	.word	0x00000000


	//----- nvinfo : EIATTR_MIN_STACK_SIZE
	.align		4
.L_18:
        /*006c*/ 	.byte	0x04, 0x12
        /*006e*/ 	.short	(.L_20 - .L_19)
	.align		4
.L_19:
        /*0070*/ 	.word	index@(_Z13l2CacheKernelPfi)
        /*0074*/ 	.word	0x00000000


	//----- nvinfo : EIATTR_MIN_STACK_SIZE
	.align		4
.L_20:
        /*0078*/ 	.byte	0x04, 0x12
        /*007a*/ 	.short	(.L_22 - .L_21)
	.align		4
.L_21:
        /*007c*/ 	.word	index@(_Z12atomicKernelPfi)
        /*0080*/ 	.word	0x00000000


	//----- nvinfo : EIATTR_MIN_STACK_SIZE
	.align		4
.L_22:
        /*0084*/ 	.byte	0x04, 0x12
        /*0086*/ 	.short	(.L_24 - .L_23)
	.align		4
.L_23:
        /*0088*/ 	.word	index@(_Z19floatingPointKernelPfi)
        /*008c*/ 	.word	0x00000020


	//----- nvinfo : EIATTR_MIN_STACK_SIZE
	.align		4
.L_24:
        /*0090*/ 	.byte	0x04, 0x12
        /*0092*/ 	.short	(.L_26 - .L_25)
	.align		4
.L_25:
        /*0094*/ 	.word	index@(_Z20matrixMultiplyKernelPfS_S_i)
        /*0098*/ 	.word	0x00000000
.L_26:


//--------------------- .nv.compat                --------------------------
	.section	.nv.compat,"",@"SHT_CUDA_COMPAT_INFO"
	.align	4
        /*0000*/ 	.byte	0x02, 0x09, 0x00, 0x00, 0x02, 0x02, 0x01, 0x00, 0x02, 0x05, 0x05, 0x00, 0x03, 0x07, 0x01, 0x01
        /*0010*/ 	.byte	0x02, 0x03, 0x00, 0x00, 0x02, 0x06, 0x01, 0x00, 0x04, 0x0b, 0x08, 0x00, 0x01, 0x00, 0x00, 0x00
        /*0020*/ 	.byte	0x00, 0x00, 0x00, 0x00


//--------------------- .nv.info._Z13l2CacheKernelPfi --------------------------
	.section	.nv.info._Z13l2CacheKernelPfi,"",@"SHT_CUDA_INFO"
	.sectionflags	@""
	.align	4


	//----- nvinfo : EIATTR_CUDA_API_VERSION
	.align		4
        /*0000*/ 	.byte	0x04, 0x37
        /*0002*/ 	.short	(.L_28 - .L_27)
.L_27:
        /*0004*/ 	.word	0x00000082


	//----- nvinfo : EIATTR_KPARAM_INFO
	.align		4
.L_28:
        /*0008*/ 	.byte	0x04, 0x17
        /*000a*/ 	.short	(.L_30 - .L_29)
.L_29:
        /*000c*/ 	.word	0x00000000
        /*0010*/ 	.short	0x0001
        /*0012*/ 	.short	0x0008
        /*0014*/ 	.byte	0x00, 0xf0, 0x11, 0x00


	//----- nvinfo : EIATTR_KPARAM_INFO
	.align		4
.L_30:
        /*0018*/ 	.byte	0x04, 0x17
        /*001a*/ 	.short	(.L_32 - .L_31)
.L_31:
        /*001c*/ 	.word	0x00000000
        /*0020*/ 	.short	0x0000
        /*0022*/ 	.short	0x0000
        /*0024*/ 	.byte	0x00, 0xf5, 0x21, 0x00


	//----- nvinfo : EIATTR_SPARSE_MMA_MASK
	.align		4
.L_32:
        /*0028*/ 	.byte	0x03, 0x50
        /*002a*/ 	.short	0x0000


	//----- nvinfo : EIATTR_MAXREG_COUNT
	.align		4
        /*002c*/ 	.byte	0x03, 0x1b
        /*002e*/ 	.short	0x00ff


	//----- nvinfo : EIATTR_MERCURY_ISA_VERSION
	.align		4
        /*0030*/ 	.byte	0x03, 0x5f
        /*0032*/ 	.short	0x0101


	//----- nvinfo : EIATTR_VRC_CTA_INIT_COUNT
	.align		4
        /*0034*/ 	.byte	0x02, 0x4a
	.zero		1
	.zero		1


	//----- nvinfo : EIATTR_EXIT_INSTR_OFFSETS
	.align		4
        /*0038*/ 	.byte	0x04, 0x1c
        /*003a*/ 	.short	(.L_34 - .L_33)


	//   ....[0]....
.L_33:
        /*003c*/ 	.word	0x00000070


	//   ....[1]....
        /*0040*/ 	.word	0x00000240


	//----- nvinfo : EIATTR_CBANK_PARAM_SIZE
	.align		4
.L_34:
        /*0044*/ 	.byte	0x03, 0x19
        /*0046*/ 	.short	0x000c


	//----- nvinfo : EIATTR_PARAM_CBANK
	.align		4
        /*0048*/ 	.byte	0x04, 0x0a
        /*004a*/ 	.short	(.L_36 - .L_35)
	.align		4
.L_35:
        /*004c*/ 	.word	index@(.nv.constant0._Z13l2CacheKernelPfi)
        /*0050*/ 	.short	0x0380
        /*0052*/ 	.short	0x000c


	//----- nvinfo : EIATTR_SW_WAR
	.align		4
.L_36:
        /*0054*/ 	.byte	0x04, 0x36
        /*0056*/ 	.short	(.L_38 - .L_37)
.L_37:
        /*0058*/ 	.word	0x00000008
.L_38:


//--------------------- .nv.info._Z12atomicKernelPfi --------------------------
	.section	.nv.info._Z12atomicKernelPfi,"",@"SHT_CUDA_INFO"
	.sectionflags	@""
	.align	4


	//----- nvinfo : EIATTR_CUDA_API_VERSION
	.align		4
        /*0000*/ 	.byte	0x04, 0x37
        /*0002*/ 	.short	(.L_40 - .L_39)
.L_39:
        /*0004*/ 	.word	0x00000082


	//----- nvinfo : EIATTR_KPARAM_INFO
	.align		4
.L_40:
        /*0008*/ 	.byte	0x04, 0x17
        /*000a*/ 	.short	(.L_42 - .L_41)
.L_41:
        /*000c*/ 	.word	0x00000000
        /*0010*/ 	.short	0x0001
        /*0012*/ 	.short	0x0008
        /*0014*/ 	.byte	0x00, 0xf0, 0x11, 0x00


	//----- nvinfo : EIATTR_KPARAM_INFO
	.align		4
.L_42:
        /*0018*/ 	.byte	0x04, 0x17
        /*001a*/ 	.short	(.L_44 - .L_43)
.L_43:
        /*001c*/ 	.word	0x00000000
        /*0020*/ 	.short	0x0000
        /*0022*/ 	.short	0x0000
        /*0024*/ 	.byte	0x00, 0xf5, 0x21, 0x00


	//----- nvinfo : EIATTR_SPARSE_MMA_MASK
	.align		4
.L_44:
        /*0028*/ 	.byte	0x03, 0x50
        /*002a*/ 	.short	0x0000


	//----- nvinfo : EIATTR_MAXREG_COUNT
	.align		4
        /*002c*/ 	.byte	0x03, 0x1b
        /*002e*/ 	.short	0x00ff


	//----- nvinfo : EIATTR_MERCURY_ISA_VERSION
	.align		4
        /*0030*/ 	.byte	0x03, 0x5f
        /*0032*/ 	.short	0x0101


	//----- nvinfo : EIATTR_VRC_CTA_INIT_COUNT
	.align		4
        /*0034*/ 	.byte	0x02, 0x4a
	.zero		1
	.zero		1


	//----- nvinfo : EIATTR_EXIT_INSTR_OFFSETS
	.align		4
        /*0038*/ 	.byte	0x04, 0x1c
        /*003a*/ 	.short	(.L_46 - .L_45)


	//   ....[0]....
.L_45:
        /*003c*/ 	.word	0x00000070


	//   ....[1]....
        /*0040*/ 	.word	0x00003f40


	//----- nvinfo : EIATTR_CBANK_PARAM_SIZE
	.align		4
.L_46:
        /*0044*/ 	.byte	0x03, 0x19
        /*0046*/ 	.short	0x000c


	//----- nvinfo : EIATTR_PARAM_CBANK
	.align		4
        /*0048*/ 	.byte	0x04, 0x0a
        /*004a*/ 	.short	(.L_48 - .L_47)
	.align		4
.L_47:
        /*004c*/ 	.word	index@(.nv.constant0._Z12atomicKernelPfi)
        /*0050*/ 	.short	0x0380
        /*0052*/ 	.short	0x000c


	//----- nvinfo : EIATTR_SW_WAR
	.align		4
.L_48:
        /*0054*/ 	.byte	0x04, 0x36
        /*0056*/ 	.short	(.L_50 - .L_49)
.L_49:
        /*0058*/ 	.word	0x00000008
.L_50:


//--------------------- .nv.info._Z19floatingPointKernelPfi --------------------------
	.section	.nv.info._Z19floatingPointKernelPfi,"",@"SHT_CUDA_INFO"
	.sectionflags	@""
	.align	4


	//----- nvinfo : EIATTR_CUDA_API_VERSION
	.align		4
        /*0000*/ 	.byte	0x04, 0x37
        /*0002*/ 	.short	(.L_52 - .L_51)
.L_51:
        /*0004*/ 	.word	0x00000082


	//----- nvinfo : EIATTR_KPARAM_INFO
	.align		4
.L_52:
        /*0008*/ 	.byte	0x04, 0x17
        /*000a*/ 	.short	(.L_54 - .L_53)
.L_53:
        /*000c*/ 	.word	0x00000000
        /*0010*/ 	.short	0x0001
        /*0012*/ 	.short	0x0008
        /*0014*/ 	.byte	0x00, 0xf0, 0x11, 0x00


	//----- nvinfo : EIATTR_KPARAM_INFO
	.align		4
.L_54:
        /*0018*/ 	.byte	0x04, 0x17
        /*001a*/ 	.short	(.L_56 - .L_55)
.L_55:
        /*001c*/ 	.word	0x00000000
        /*0020*/ 	.short	0x0000
        /*0022*/ 	.short	0x0000
        /*0024*/ 	.byte	0x00, 0xf5, 0x21, 0x00


	//----- nvinfo : EIATTR_SPARSE_MMA_MASK
	.align		4
.L_56:
        /*0028*/ 	.byte	0x03, 0x50
        /*002a*/ 	.short	0x0000


	//----- nvinfo : EIATTR_MAXREG_COUNT
	.align		4
        /*002c*/ 	.byte	0x03, 0x1b
        /*002e*/ 	.short	0x00ff


	//----- nvinfo : EIATTR_MERCURY_ISA_VERSION
	.align		4
        /*0030*/ 	.byte	0x03, 0x5f
        /*0032*/ 	.short	0x0101


	//----- nvinfo : EIATTR_VRC_CTA_INIT_COUNT
	.align		4
        /*0034*/ 	.byte	0x02, 0x4a
	.zero		1
	.zero		1


	//----- nvinfo : EIATTR_EXIT_INSTR_OFFSETS
	.align		4
        /*0038*/ 	.byte	0x04, 0x1c
        /*003a*/ 	.short	(.L_58 - .L_57)


	//   ....[0]....
.L_57:
        /*003c*/ 	.word	0x00000080


	//   ....[1]....
        /*0040*/ 	.word	0x00000be0


	//----- nvinfo : EIATTR_CRS_STACK_SIZE
	.align		4
.L_58:
        /*0044*/ 	.byte	0x04, 0x1e
        /*0046*/ 	.short	(.L_60 - .L_59)
.L_59:
        /*0048*/ 	.word	0x00000000


	//----- nvinfo : EIATTR_CBANK_PARAM_SIZE
	.align		4
.L_60:
        /*004c*/ 	.byte	0x03, 0x19
        /*004e*/ 	.short	0x000c


	//----- nvinfo : EIATTR_PARAM_CBANK
	.align		4
        /*0050*/ 	.byte	0x04, 0x0a
        /*0052*/ 	.short	(.L_62 - .L_61)
	.align		4
.L_61:
        /*0054*/ 	.word	index@(.nv.constant0._Z19floatingPointKernelPfi)
        /*0058*/ 	.short	0x0380
        /*005a*/ 	.short	0x000c


	//----- nvinfo : EIATTR_SW_WAR
	.align		4
.L_62:
        /*005c*/ 	.byte	0x04, 0x36
        /*005e*/ 	.short	(.L_64 - .L_63)
.L_63:
        /*0060*/ 	.word	0x00000008
.L_64:


//--------------------- .nv.info._Z20matrixMultiplyKernelPfS_S_i --------------------------
	.section	.nv.info._Z20matrixMultiplyKernelPfS_S_i,"",@"SHT_CUDA_INFO"
	.sectionflags	@""
	.align	4


	//----- nvinfo : EIATTR_CUDA_API_VERSION
	.align		4
        /*0000*/ 	.byte	0x04, 0x37
        /*0002*/ 	.short	(.L_66 - .L_65)
.L_65:
        /*0004*/ 	.word	0x00000082


	//----- nvinfo : EIATTR_KPARAM_INFO
	.align		4
.L_66:
        /*0008*/ 	.byte	0x04, 0x17
        /*000a*/ 	.short	(.L_68 - .L_67)
.L_67:
        /*000c*/ 	.word	0x00000000
        /*0010*/ 	.short	0x0003
        /*0012*/ 	.short	0x0018
        /*0014*/ 	.byte	0x00, 0xf0, 0x11, 0x00


	//----- nvinfo : EIATTR_KPARAM_INFO
	.align		4
.L_68:
        /*0018*/ 	.byte	0x04, 0x17
        /*001a*/ 	.short	(.L_70 - .L_69)
.L_69:
        /*001c*/ 	.word	0x00000000
        /*0020*/ 	.short	0x0002
        /*0022*/ 	.short	0x0010
        /*0024*/ 	.byte	0x00, 0xf5, 0x21, 0x00


	//----- nvinfo : EIATTR_KPARAM_INFO
	.align		4
.L_70:
        /*0028*/ 	.byte	0x04, 0x17
        /*002a*/ 	.short	(.L_72 - .L_71)
.L_71:
        /*002c*/ 	.word	0x00000000
        /*0030*/ 	.short	0x0001
        /*0032*/ 	.short	0x0008
        /*0034*/ 	.byte	0x00, 0xf5, 0x21, 0x00


	//----- nvinfo : EIATTR_KPARAM_INFO
	.align		4
.L_72:
        /*0038*/ 	.byte	0x04, 0x17
        /*003a*/ 	.short	(.L_74 - .L_73)
.L_73:
        /*003c*/ 	.word	0x00000000
        /*0040*/ 	.short	0x0000
        /*0042*/ 	.short	0x0000
        /*0044*/ 	.byte	0x00, 0xf5, 0x21, 0x00


	//----- nvinfo : EIATTR_SPARSE_MMA_MASK
	.align		4
.L_74:
        /*0048*/ 	.byte	0x03, 0x50
        /*004a*/ 	.short	0x0000


	//----- nvinfo : EIATTR_MAXREG_COUNT
	.align		4
        /*004c*/ 	.byte	0x03, 0x1b
        /*004e*/ 	.short	0x00ff


	//----- nvinfo : EIATTR_MERCURY_ISA_VERSION
	.align		4
        /*0050*/ 	.byte	0x03, 0x5f
        /*0052*/ 	.short	0x0101


	//----- nvinfo : EIATTR_VRC_CTA_INIT_COUNT
	.align		4
        /*0054*/ 	.byte	0x02, 0x4a
	.zero		1
	.zero		1


	//----- nvinfo : EIATTR_EXIT_INSTR_OFFSETS
	.align		4
        /*0058*/ 	.byte	0x04, 0x1c
        /*005a*/ 	.short	(.L_76 - .L_75)


	//   ....[0]....
.L_75:
        /*005c*/ 	.word	0x000000d0


	//   ....[1]....
        /*0060*/ 	.word	0x00000930


	//----- nvinfo : EIATTR_CBANK_PARAM_SIZE
	.align		4
.L_76:
        /*0064*/ 	.byte	0x03, 0x19
        /*0066*/ 	.short	0x001c


	//----- nvinfo : EIATTR_PARAM_CBANK
	.align		4
        /*0068*/ 	.byte	0x04, 0x0a
        /*006a*/ 	.short	(.L_78 - .L_77)
	.align		4
.L_77:
        /*006c*/ 	.word	index@(.nv.constant0._Z20matrixMultiplyKernelPfS_S_i)
        /*0070*/ 	.short	0x0380
        /*0072*/ 	.short	0x001c


	//----- nvinfo : EIATTR_SW_WAR
	.align		4
.L_78:
        /*0074*/ 	.byte	0x04, 0x36
        /*0076*/ 	.short	(.L_80 - .L_79)
.L_79:
        /*0078*/ 	.word	0x00000008
.L_80:


//--------------------- .nv.callgraph             --------------------------
	.section	.nv.callgraph,"",@"SHT_CUDA_CALLGRAPH"
	.align	4
	.sectionentsize	8
	.align		4
        /*0000*/ 	.word	0x00000000
	.align		4
        /*0004*/ 	.word	0xffffffff
	.align		4
        /*0008*/ 	.word	0x00000000
	.align		4
        /*000c*/ 	.word	0xfffffffe
	.align		4
        /*0010*/ 	.word	0x00000000
	.align		4
        /*0014*/ 	.word	0xfffffffd
	.align		4
        /*0018*/ 	.word	0x00000000
	.align		4
        /*001c*/ 	.word	0xfffffffc


//--------------------- .nv.constant4             --------------------------
	.section	.nv.constant4,"a",@progbits
	.align	8
	.align		8
.nv.constant4:
        /*0000*/ 	.dword	__cudart_i2opi_f


//--------------------- .text._Z13l2CacheKernelPfi --------------------------
	.section	.text._Z13l2CacheKernelPfi,"ax",@progbits
	.align	128
        .global         _Z13l2CacheKernelPfi
        .type           _Z13l2CacheKernelPfi,@function
        .size           _Z13l2CacheKernelPfi,(.L_x_21 - _Z13l2CacheKernelPfi)
        .other          _Z13l2CacheKernelPfi,@"STO_CUDA_ENTRY STV_DEFAULT"
_Z13l2CacheKernelPfi:
.text._Z13l2CacheKernelPfi:
[----:B------:R-:W-:Y:S01]  /*0000*/  LDC R1, c[0x0][0x37c] ;  /* 0x0000df00ff017b82 */ /* 0x000fe20000000800 */
[----:B------:R-:W0:Y:S07]  /*0010*/  S2R R0, SR_TID.X ;  /* 0x0000000000007919 */ /* 0x000e2e0000002100 */
[----:B------:R-:W0:Y:S08]  /*0020*/  S2UR UR4, SR_CTAID.X ;  /* 0x00000000000479c3 */ /* 0x000e300000002500 */
[----:B------:R-:W0:Y:S08]  /*0030*/  LDC R7, c[0x0][0x360] ;  /* 0x0000d800ff077b82 */ /* 0x000e300000000800 */
[----:B------:R-:W1:Y:S01]  /*0040*/  LDC R6, c[0x0][0x388] ;  /* 0x0000e200ff067b82 */ /* 0x000e620000000800 */
[----:B0-----:R-:W-:-:S05]  /*0050*/  IMAD R7, R7, UR4, R0 ;  /* 0x0000000407077c24 */ /* 0x001fca000f8e0200 */
[----:B-1----:R-:W-:-:S13]  /*0060*/  ISETP.GE.AND P0, PT, R7, R6, PT ;  /* 0x000000060700720c */ /* 0x002fda0003f06270 */
[----:B------:R-:W-:Y:S05]  /*0070*/  @P0 EXIT ;  /* 0x000000000000094d */ /* 0x000fea0003800000 */
[----:B------:R-:W-:Y:S01]  /*0080*/  IABS R5, R6 ;  /* 0x0000000600057213 */ /* 0x000fe20000000000 */
[----:B------:R-:W0:Y:S01]  /*0090*/  LDCU.64 UR4, c[0x0][0x358] ;  /* 0x00006b00ff0477ac */ /* 0x000e220008000a00 */
[----:B------:R-:W-:Y:S02]  /*00a0*/  IADD3 R0, PT, PT, R7, 0x3e7, RZ ;  /* 0x000003e707007810 */ /* 0x000fe40007ffe0ff */
[----:B------:R-:W1:Y:S02]  /*00b0*/  I2F.RP R4, R5 ;  /* 0x0000000500047306 */ /* 0x000e640000209400 */
[----:B------:R-:W-:-:S06]  /*00c0*/  ISETP.GE.AND P2, PT, R0, RZ, PT ;  /* 0x000000ff0000720c */ /* 0x000fcc0003f46270 */
[----:B-1----:R-:W1:Y:S02]  /*00d0*/  MUFU.RCP R4, R4 ;  /* 0x0000000400047308 */ /* 0x002e640000001000 */
[----:B-1----:R-:W-:-:S06]  /*00e0*/  VIADD R2, R4, 0xffffffe ;  /* 0x0ffffffe04027836 */ /* 0x002fcc0000000000 */
[----:B------:R1:W2:Y:S02]  /*00f0*/  F2I.FTZ.U32.TRUNC.NTZ R3, R2 ;  /* 0x0000000200037305 */ /* 0x0002a4000021f000 */
[----:B-1----:R-:W-:Y:S02]  /*0100*/  IMAD.MOV.U32 R2, RZ, RZ, RZ ;  /* 0x000000ffff027224 */ /* 0x002fe400078e00ff */
[----:B--2---:R-:W-:-:S04]  /*0110*/  IMAD.MOV R8, RZ, RZ, -R3 ;  /* 0x000000ffff087224 */ /* 0x004fc800078e0a03 */
[----:B------:R-:W-:Y:S01]  /*0120*/  IMAD R9, R8, R5, RZ ;  /* 0x0000000508097224 */ /* 0x000fe200078e02ff */
[----:B------:R-:W-:-:S03]  /*0130*/  IABS R8, R0 ;  /* 0x0000000000087213 */ /* 0x000fc60000000000 */
[----:B------:R-:W-:-:S06]  /*0140*/  IMAD.HI.U32 R3, R3, R9, R2 ;  /* 0x0000000903037227 */ /* 0x000fcc00078e0002 */
[----:B------:R-:W-:-:S05]  /*0150*/  IMAD.HI.U32 R3, R3, R8, RZ ;  /* 0x0000000803037227 */ /* 0x000fca00078e00ff */
[----:B------:R-:W-:-:S05]  /*0160*/  IADD3 R3, PT, PT, -R3, RZ, RZ ;  /* 0x000000ff03037210 */ /* 0x000fca0007ffe1ff */
[C---:B------:R-:W-:Y:S02]  /*0170*/  IMAD R4, R5.reuse, R3, R8 ;  /* 0x0000000305047224 */ /* 0x040fe400078e0208 */
[----:B------:R-:W1:Y:S03]  /*0180*/  LDC.64 R2, c[0x0][0x380] ;  /* 0x0000e000ff027b82 */ /* 0x000e660000000a00 */
[----:B------:R-:W-:-:S13]  /*0190*/  ISETP.GT.U32.AND P0, PT, R5, R4, PT ;  /* 0x000000040500720c */ /* 0x000fda0003f04070 */
[----:B------:R-:W-:Y:S01]  /*01a0*/  @!P0 IMAD.IADD R4, R4, 0x1, -R5 ;  /* 0x0000000104048824 */ /* 0x000fe200078e0a05 */
[----:B------:R-:W-:-:S04]  /*01b0*/  ISETP.NE.AND P0, PT, R6, RZ, PT ;  /* 0x000000ff0600720c */ /* 0x000fc80003f05270 */
[----:B------:R-:W-:-:S13]  /*01c0*/  ISETP.GT.U32.AND P1, PT, R5, R4, PT ;  /* 0x000000040500720c */ /* 0x000fda0003f24070 */
[----:B------:R-:W-:-:S04]  /*01d0*/  @!P1 IADD3 R4, PT, PT, R4, -R5, RZ ;  /* 0x8000000504049210 */ /* 0x000fc80007ffe0ff */
[----:B------:R-:W-:Y:S02]  /*01e0*/  @!P2 IADD3 R4, PT, PT, -R4, RZ, RZ ;  /* 0x000000ff0404a210 */ /* 0x000fe40007ffe1ff */
[----:B------:R-:W-:-:S05]  /*01f0*/  @!P0 LOP3.LUT R4, RZ, R6, RZ, 0x33, !PT ;  /* 0x00000006ff048212 */ /* 0x000fca00078e33ff */
[----:B-1----:R-:W-:-:S06]  /*0200*/  IMAD.WIDE R4, R4, 0x4, R2 ;  /* 0x0000000404047825 */ /* 0x002fcc00078e0202 */
[----:B0-----:R-:W2:Y:S01]  /*0210*/  LDG.E R5, desc[UR4][R4.64] ;  /* 0x0000000404057981 */ /* 0x001ea2000c1e1900 */
[----:B------:R-:W-:-:S05]  /*0220*/  IMAD.WIDE R2, R7, 0x4, R2 ;  /* 0x0000000407027825 */ /* 0x000fca00078e0202 */
[----:B--2---:R-:W-:Y:S01]  /*0230*/  STG.E desc[UR4][R2.64], R5 ;  /* 0x0000000502007986 */ /* 0x004fe2000c101904 */
[----:B------:R-:W-:Y:S05]  /*0240*/  EXIT ;  /* 0x000000000000794d */ /* 0x000fea0003800000 */
.L_x_0:
[----:B------:R-:W-:-:S00]  /*0250*/  BRA `(.L_x_0) ;  /* 0xfffffffc00fc7947 */ /* 0x000fc0000383ffff */
[----:B------:R-:W-:-:S00]  /*0260*/  NOP ;  /* 0x0000000000007918 */ /* 0x000fc00000000000 */
        /* <DEDUP_REMOVED lines=9> */
.L_x_21:


//--------------------- .text._Z12atomicKernelPfi --------------------------
	.section	.text._Z12atomicKernelPfi,"ax",@progbits
	.align	128
        .global         _Z12atomicKernelPfi
        .type           _Z12atomicKernelPfi,@function
        .size           _Z12atomicKernelPfi,(.L_x_22 - _Z12atomicKernelPfi)
        .other          _Z12atomicKernelPfi,@"STO_CUDA_ENTRY STV_DEFAULT"
_Z12atomicKernelPfi:
.text._Z12atomicKernelPfi:
[----:B------:R-:W-:Y:S01]  /*0000*/  LDC R1, c[0x0][0x37c] ;  /* 0x0000df00ff017b82 */ /* 0x000fe20000000800 */
[----:B------:R-:W0:Y:S07]  /*0010*/  S2R R0, SR_TID.X ;  /* 0x0000000000007919 */ /* 0x000e2e0000002100 */
[----:B------:R-:W0:Y:S01]  /*0020*/  S2UR UR4, SR_CTAID.X ;  /* 0x00000000000479c3 */ /* 0x000e220000002500 */
[----:B------:R-:W1:Y:S07]  /*0030*/  LDCU UR5, c[0x0][0x388] ;  /* 0x00007100ff0577ac */ /* 0x000e6e0008000800 */
[----:B------:R-:W0:Y:S02]  /*0040*/  LDC R5, c[0x0][0x360] ;  /* 0x0000d800ff057b82 */ /* 0x000e240000000800 */
[----:B0-----:R-:W-:-:S05]  /*0050*/  IMAD R5, R5, UR4, R0 ;  /* 0x0000000405057c24 */ /* 0x001fca000f8e0200 */
[----:B-1----:R-:W-:-:S13]  /*0060*/  ISETP.GE.AND P0, PT, R5, UR5, PT ;  /* 0x0000000505007c0c */ /* 0x002fda000bf06270 */
[----:B------:R-:W-:Y:S05]  /*0070*/  @P0 EXIT ;  /* 0x000000000000094d */ /* 0x000fea0003800000 */
[----:B------:R-:W0:Y:S01]  /*0080*/  LDC.64 R2, c[0x0][0x380] ;  /* 0x0000e000ff027b82 */ /* 0x000e220000000a00 */
[----:B------:R-:W1:Y:S01]  /*0090*/  LDCU.64 UR4, c[0x0][0x358] ;  /* 0x00006b00ff0477ac */ /* 0x000e620008000a00 */
[----:B0-----:R-:W-:-:S05]  /*00a0*/  IMAD.WIDE R2, R5, 0x4, R2 ;  /* 0x0000000405027825 */ /* 0x001fca00078e0202 */
[----:B-1----:R-:W2:Y:S04]  /*00b0*/  LDG.E R5, desc[UR4][R2.64] ;  /* 0x0000000402057981 */ /* 0x002ea8000c1e1900 */
[----:B--2---:R-:W-:Y:S04]  /*00c0*/  REDG.E.ADD.F32.FTZ.RN.STRONG.GPU desc[UR4][R2.64], R5 ;  /* 0x00000005020079a6 */ /* 0x004fe8000c12f304 */
[----:B------:R-:W-:Y:S04]  /*00d0*/  REDG.E.ADD.F32.FTZ.RN.STRONG.GPU desc[UR4][R2.64], R5 ;  /* 0x00000005020079a6 */ /* 0x000fe8000c12f304 */
        /* <DEDUP_REMOVED lines=997> */
[----:B------:R-:W-:Y:S01]  /*3f30*/  REDG.E.ADD.F32.FTZ.RN.STRONG.GPU desc[UR4][R2.64], R5 ;  /* 0x00000005020079a6 */ /* 0x000fe2000c12f304 */
[----:B------:R-:W-:Y:S05]  /*3f40*/  EXIT ;  /* 0x000000000000794d */ /* 0x000fea0003800000 */
.L_x_1:
        /* <DEDUP_REMOVED lines=11> */
.L_x_22:


//--------------------- .text._Z19floatingPointKernelPfi --------------------------
	.section	.text._Z19floatingPointKernelPfi,"ax",@progbits
	.align	128
        .global         _Z19floatingPointKernelPfi
        .type           _Z19floatingPointKernelPfi,@function
        .size           _Z19floatingPointKernelPfi,(.L_x_20 - _Z19floatingPointKernelPfi)
        .other          _Z19floatingPointKernelPfi,@"STO_CUDA_ENTRY STV_DEFAULT"
_Z19floatingPointKernelPfi:
.text._Z19floatingPointKernelPfi:
[----:B------:R-:W0:Y:S01]  /*0000*/  LDC R1, c[0x0][0x37c] ;  /* 0x0000df00ff017b82 */ /* 0x000e220000000800 */
[----:B------:R-:W1:Y:S07]  /*0010*/  S2R R0, SR_TID.X ;  /* 0x0000000000007919 */ /* 0x000e6e0000002100 */
[----:B------:R-:W1:Y:S01]  /*0020*/  S2UR UR4, SR_CTAID.X ;  /* 0x00000000000479c3 */ /* 0x000e620000002500 */
[----:B------:R-:W2:Y:S01]  /*0030*/  LDCU UR5, c[0x0][0x388] ;  /* 0x00007100ff0577ac */ /* 0x000ea20008000800 */
[----:B0-----:R-:W-:-:S06]  /*0040*/  VIADD R1, R1, 0xffffffe0 ;  /* 0xffffffe001017836 */ /* 0x001fcc0000000000 */
[----:B------:R-:W1:Y:S02]  /*0050*/  LDC R3, c[0x0][0x360] ;  /* 0x0000d800ff037b82 */ /* 0x000e640000000800 */
[----:B-1----:R-:W-:-:S05]  /*0060*/  IMAD R3, R3, UR4, R0 ;  /* 0x0000000403037c24 */ /* 0x002fca000f8e0200 */
[----:B--2---:R-:W-:-:S13]  /*0070*/  ISETP.GE.AND P0, PT, R3, UR5, PT ;  /* 0x0000000503007c0c */ /* 0x004fda000bf06270 */
[----:B------:R-:W-:Y:S05]  /*0080*/  @P0 EXIT ;  /* 0x000000000000094d */ /* 0x000fea0003800000 */
[----:B------:R-:W0:Y:S01]  /*0090*/  LDC.64 R6, c[0x0][0x380] ;  /* 0x0000e000ff067b82 */ /* 0x000e220000000a00 */
[----:B------:R-:W1:Y:S01]  /*00a0*/  LDCU.64 UR8, c[0x0][0x358] ;  /* 0x00006b00ff0877ac */ /* 0x000e620008000a00 */
[----:B0-----:R-:W-:-:S05]  /*00b0*/  IMAD.WIDE R6, R3, 0x4, R6 ;  /* 0x0000000403067825 */ /* 0x001fca00078e0206 */
[----:B-1----:R0:W5:Y:S01]  /*00c0*/  LDG.E R5, desc[UR8][R6.64] ;  /* 0x0000000806057981 */ /* 0x002162000c1e1900 */
[----:B------:R-:W-:-:S05]  /*00d0*/  UMOV UR4, URZ ;  /* 0x000000ff00047c82 */ /* 0x000fca0008000000 */
.L_x_12:
[C---:B-----5:R-:W-:Y:S01]  /*00e0*/  FMUL R0, R5.reuse, 0.63661974668502807617 ;  /* 0x3f22f98305007820 */ /* 0x060fe20000400000 */
[----:B------:R-:W-:Y:S01]  /*00f0*/  FSETP.GE.AND P0, PT, |R5|, 105615, PT ;  /* 0x47ce47800500780b */ /* 0x000fe20003f06200 */
[----:B------:R-:W-:Y:S01]  /*0100*/  UIADD3 UR4, UPT, UPT, UR4, 0x1, URZ ;  /* 0x0000000104047890 */ /* 0x000fe2000fffe0ff */
[----:B------:R-:W-:Y:S03]  /*0110*/  BSSY.RECONVERGENT B0, `(.L_x_2) ;  /* 0x0000041000007945 */ /* 0x000fe60003800200 */
[----:B------:R-:W1:Y:S01]  /*0120*/  F2I.NTZ R0, R0 ;  /* 0x0000000000007305 */ /* 0x000e620000203100 */
[----:B------:R-:W-:Y:S01]  /*0130*/  UISETP.NE.AND UP0, UPT, UR4, 0x3e8, UPT ;  /* 0x000003e80400788c */ /* 0x000fe2000bf05270 */
[----:B-1----:R-:W-:Y:S01]  /*0140*/  I2FP.F32.S32 R2, R0 ;  /* 0x0000000000027245 */ /* 0x002fe20000201400 */
[----:B------:R-:W-:-:S04]  /*0150*/  IMAD.MOV.U32 R16, RZ, RZ, R0 ;  /* 0x000000ffff107224 */ /* 0x000fc800078e0000 */
[----:B------:R-:W-:-:S04]  /*0160*/  FFMA R3, R2, -1.5707962512969970703, R5 ;  /* 0xbfc90fda02037823 */ /* 0x000fc80000000005 */
[----:B------:R-:W-:-:S04]  /*0170*/  FFMA R3, R2, -7.5497894158615963534e-08, R3 ;  /* 0xb3a2216802037823 */ /* 0x000fc80000000003 */
[----:B------:R-:W-:-:S04]  /*0180*/  FFMA R15, R2, -5.3903029534742383927e-15, R3 ;  /* 0xa7c234c5020f7823 */ /* 0x000fc80000000003 */
[----:B------:R-:W-:Y:S01]  /*0190*/  IMAD.MOV.U32 R2, RZ, RZ, R15 ;  /* 0x000000ffff027224 */ /* 0x000fe200078e000f */
[----:B------:R-:W-:Y:S06]  /*01a0*/  @!P0 BRA `(.L_x_3) ;  /* 0x0000000000dc8947 */ /* 0x000fec0003800000 */
[----:B------:R-:W-:-:S13]  /*01b0*/  FSETP.NEU.AND P0, PT, |R5|, +INF , PT ;  /* 0x7f8000000500780b */ /* 0x000fda0003f0d200 */
[----:B------:R-:W-:Y:S01]  /*01c0*/  @!P0 FMUL R2, RZ, R5 ;  /* 0x00000005ff028220 */ /* 0x000fe20000400000 */
[----:B------:R-:W-:Y:S01]  /*01d0*/  @!P0 IMAD.MOV.U32 R0, RZ, RZ, RZ ;  /* 0x000000ffff008224 */ /* 0x000fe200078e00ff */
[----:B------:R-:W-:Y:S06]  /*01e0*/  @!P0 BRA `(.L_x_3) ;  /* 0x0000000000cc8947 */ /* 0x000fec0003800000 */
[----:B------:R-:W-:Y:S01]  /*01f0*/  IMAD.SHL.U32 R2, R5, 0x100, RZ ;  /* 0x0000010005027824 */ /* 0x000fe200078e00ff */
[----:B------:R-:W-:Y:S01]  /*0200*/  MOV R0, R1 ;  /* 0x0000000100007202 */ /* 0x000fe20000000f00 */
[----:B------:R-:W-:Y:S01]  /*0210*/  IMAD.MOV.U32 R8, RZ, RZ, RZ ;  /* 0x000000ffff087224 */ /* 0x000fe200078e00ff */
[----:B------:R-:W1:Y:S02]  /*0220*/  LDCU.64 UR10, c[0x4][URZ] ;  /* 0x01000000ff0a77ac */ /* 0x000e640008000a00 */
[----:B------:R-:W-:Y:S01]  /*0230*/  LOP3.LUT R13, R2, 0x80000000, RZ, 0xfc, !PT ;  /* 0x80000000020d7812 */ /* 0x000fe200078efcff */
[----:B------:R-:W-:Y:S01]  /*0240*/  UMOV UR6, URZ ;  /* 0x000000ff00067c82 */ /* 0x000fe20008000000 */
[----:B------:R-:W-:-:S05]  /*0250*/  UMOV UR5, URZ ;  /* 0x000000ff00057c82 */ /* 0x000fca0008000000 */
.L_x_4:
[----:B-1----:R-:W-:Y:S02]  /*0260*/  IMAD.U32 R10, RZ, RZ, UR10 ;  /* 0x0000000aff0a7e24 */ /* 0x002fe4000f8e00ff */
[----:B------:R-:W-:-:S05]  /*0270*/  IMAD.U32 R11, RZ, RZ, UR11 ;  /* 0x0000000bff0b7e24 */ /* 0x000fca000f8e00ff */
[----:B------:R-:W2:Y:S01]  /*0280*/  LDG.E.CONSTANT R2, desc[UR8][R10.64] ;  /* 0x000000080a027981 */ /* 0x000ea2000c1e9900 */
[----:B------:R-:W-:Y:S02]  /*0290*/  UIADD3 UR10, UP1, UPT, UR10, 0x4, URZ ;  /* 0x000000040a0a7890 */ /* 0x000fe4000ff3e0ff */
[----:B------:R-:W-:Y:S02]  /*02a0*/  UIADD3 UR5, UPT, UPT, UR5, 0x1, URZ ;  /* 0x0000000105057890 */ /* 0x000fe4000fffe0ff */
[----:B------:R-:W-:Y:S02]  /*02b0*/  UIADD3.X UR11, UPT, UPT, URZ, UR11, URZ, UP1, !UPT ;  /* 0x0000000bff0b7290 */ /* 0x000fe40008ffe4ff */
[----:B------:R-:W-:Y:S01]  /*02c0*/  UISETP.NE.AND UP1, UPT, UR5, 0x6, UPT ;  /* 0x000000060500788c */ /* 0x000fe2000bf25270 */
[----:B--2---:R-:W-:-:S03]  /*02d0*/  IMAD.WIDE.U32 R2, R2, R13, RZ ;  /* 0x0000000d02027225 */ /* 0x004fc600078e00ff */
[----:B------:R-:W-:-:S04]  /*02e0*/  IADD3 R9, P0, PT, R2, R8, RZ ;  /* 0x0000000802097210 */ /* 0x000fc80007f1e0ff */
[----:B------:R-:W-:Y:S01]  /*02f0*/  IADD3.X R8, PT, PT, R3, UR6, RZ, P0, !PT ;  /* 0x0000000603087c10 */ /* 0x000fe200087fe4ff */
[----:B------:R1:W-:Y:S02]  /*0300*/  STL [R0], R9 ;  /* 0x0000000900007387 */ /* 0x0003e40000100800 */
[----:B-1----:R-:W-:Y:S01]  /*0310*/  VIADD R0, R0, 0x4 ;  /* 0x0000000400007836 */ /* 0x002fe20000000000 */
[----:B------:R-:W-:Y:S06]  /*0320*/  BRA.U UP1, `(.L_x_4) ;  /* 0xfffffffd01cc7547 */ /* 0x000fec000b83ffff */
[----:B------:R-:W-:Y:S01]  /*0330*/  SHF.R.U32.HI R4, RZ, 0x17, R5 ;  /* 0x00000017ff047819 */ /* 0x000fe20000011605 */
[----:B------:R1:W-:Y:S03]  /*0340*/  STL [R1+0x18], R8 ;  /* 0x0000180801007387 */ /* 0x0003e60000100800 */
[C---:B------:R-:W-:Y:S02]  /*0350*/  LOP3.LUT R0, R4.reuse, 0xe0, RZ, 0xc0, !PT ;  /* 0x000000e004007812 */ /* 0x040fe400078ec0ff */
[----:B------:R-:W-:-:S03]  /*0360*/  LOP3.LUT P0, RZ, R4, 0x1f, RZ, 0xc0, !PT ;  /* 0x0000001f04ff7812 */ /* 0x000fc6000780c0ff */
[----:B------:R-:W-:-:S05]  /*0370*/  VIADD R0, R0, 0xffffff80 ;  /* 0xffffff8000007836 */ /* 0x000fca0000000000 */
[----:B------:R-:W-:-:S05]  /*0380*/  SHF.R.U32.HI R0, RZ, 0x5, R0 ;  /* 0x00000005ff007819 */ /* 0x000fca0000011600 */
[----:B------:R-:W-:-:S05]  /*0390*/  IMAD R9, R0, -0x4, R1 ;  /* 0xfffffffc00097824 */ /* 0x000fca00078e0201 */
[----:B------:R-:W2:Y:S04]  /*03a0*/  LDL R0, [R9+0x18] ;  /* 0x0000180009007983 */ /* 0x000ea80000100800 */
[----:B------:R-:W2:Y:S04]  /*03b0*/  LDL R3, [R9+0x14] ;  /* 0x0000140009037983 */ /* 0x000ea80000100800 */
[----:B------:R-:W3:Y:S01]  /*03c0*/  @P0 LDL R2, [R9+0x10] ;  /* 0x0000100009020983 */ /* 0x000ee20000100800 */
[----:B------:R-:W-:Y:S01]  /*03d0*/  LOP3.LUT R4, R4, 0x1f, RZ, 0xc0, !PT ;  /* 0x0000001f04047812 */ /* 0x000fe200078ec0ff */
[----:B------:R-:W-:Y:S01]  /*03e0*/  UMOV UR6, 0x54442d19 ;  /* 0x54442d1900067882 */ /* 0x000fe20000000000 */
[----:B------:R-:W-:-:S02]  /*03f0*/  UMOV UR7, 0x3bf921fb ;  /* 0x3bf921fb00077882 */ /* 0x000fc40000000000 */
[-C--:B--2---:R-:W-:Y:S02]  /*0400*/  @P0 SHF.L.W.U32.HI R0, R3, R4.reuse, R0 ;  /* 0x0000000403000219 */ /* 0x084fe40000010e00 */
[----:B---3--:R-:W-:Y:S02]  /*0410*/  @P0 SHF.L.W.U32.HI R3, R2, R4, R3 ;  /* 0x0000000402030219 */ /* 0x008fe40000010e03 */
[----:B------:R-:W-:Y:S02]  /*0420*/  ISETP.GE.AND P0, PT, R5, RZ, PT ;  /* 0x000000ff0500720c */ /* 0x000fe40003f06270 */
[C---:B------:R-:W-:Y:S01]  /*0430*/  SHF.L.W.U32.HI R2, R3.reuse, 0x2, R0 ;  /* 0x0000000203027819 */ /* 0x040fe20000010e00 */
[----:B------:R-:W-:-:S03]  /*0440*/  IMAD.SHL.U32 R3, R3, 0x4, RZ ;  /* 0x0000000403037824 */ /* 0x000fc600078e00ff */
[----:B------:R-:W-:-:S04]  /*0450*/  SHF.R.S32.HI R4, RZ, 0x1f, R2 ;  /* 0x0000001fff047819 */ /* 0x000fc80000011402 */
[C---:B------:R-:W-:Y:S02]  /*0460*/  LOP3.LUT R10, R4.reuse, R3, RZ, 0x3c, !PT ;  /* 0x00000003040a7212 */ /* 0x040fe400078e3cff */
[----:B------:R-:W-:Y:S02]  /*0470*/  LOP3.LUT R11, R4, R2, RZ, 0x3c, !PT ;  /* 0x00000002040b7212 */ /* 0x000fe400078e3cff */
[----:B------:R-:W-:Y:S02]  /*0480*/  SHF.R.U32.HI R3, RZ, 0x1e, R0 ;  /* 0x0000001eff037819 */ /* 0x000fe40000011600 */
[C---:B------:R-:W-:Y:S02]  /*0490*/  LOP3.LUT R4, R2.reuse, R5, RZ, 0x3c, !PT ;  /* 0x0000000502047212 */ /* 0x040fe400078e3cff */
[----:B------:R-:W1:Y:S01]  /*04a0*/  I2F.F64.S64 R10, R10 ;  /* 0x0000000a000a7312 */ /* 0x000e620000301c00 */
[----:B------:R-:W-:Y:S02]  /*04b0*/  LEA.HI R0, R2, R3, RZ, 0x1 ;  /* 0x0000000302007211 */ /* 0x000fe400078f08ff */
[----:B------:R-:W-:-:S02]  /*04c0*/  ISETP.GE.AND P1, PT, R4, RZ, PT ;  /* 0x000000ff0400720c */ /* 0x000fc40003f26270 */
[----:B------:R-:W-:-:S05]  /*04d0*/  IADD3 R2, PT, PT, -R0, RZ, RZ ;  /* 0x000000ff00027210 */ /* 0x000fca0007ffe1ff */
[----:B------:R-:W-:Y:S01]  /*04e0*/  @!P0 IMAD.MOV.U32 R0, RZ, RZ, R2 ;  /* 0x000000ffff008224 */ /* 0x000fe200078e0002 */
[----:B-1----:R-:W-:-:S10]  /*04f0*/  DMUL R8, R10, UR6 ;  /* 0x000000060a087c28 */ /* 0x002fd40008000000 */
[----:B------:R-:W1:Y:S02]  /*0500*/  F2F.F32.F64 R8, R8 ;  /* 0x0000000800087310 */ /* 0x000e640000301000 */
[----:B-1----:R-:W-:-:S07]  /*0510*/  FSEL R2, -R8, R8, !P1 ;  /* 0x0000000808027208 */ /* 0x002fce0004800100 */
.L_x_3:
[----:B------:R-:W-:Y:S05]  /*0520*/  BSYNC.RECONVERGENT B0 ;  /* 0x0000000000007941 */ /* 0x000fea0003800200 */
.L_x_2:
[----:B------:R-:W-:Y:S02]  /*0530*/  IMAD.MOV.U32 R12, RZ, RZ, 0x37cbac00 ;  /* 0x37cbac00ff0c7424 */ /* 0x000fe400078e00ff */
[----:B------:R-:W-:Y:S01]  /*0540*/  FMUL R3, R2, R2 ;  /* 0x0000000202037220 */ /* 0x000fe20000400000 */
[C---:B------:R-:W-:Y:S01]  /*0550*/  LOP3.LUT R8, R0.reuse, 0x1, RZ, 0xc0, !PT ;  /* 0x0000000100087812 */ /* 0x040fe200078ec0ff */
[----:B------:R-:W-:Y:S01]  /*0560*/  IMAD.MOV.U32 R13, RZ, RZ, 0x3d2aaabb ;  /* 0x3d2aaabbff0d7424 */ /* 0x000fe200078e00ff */
[----:B------:R-:W-:Y:S01]  /*0570*/  LOP3.LUT P0, RZ, R0, 0x2, RZ, 0xc0, !PT ;  /* 0x0000000200ff7812 */ /* 0x000fe2000780c0ff */
[----:B------:R-:W-:Y:S01]  /*0580*/  FFMA R4, R3, R12, -0.0013887860113754868507 ;  /* 0xbab607ed03047423 */ /* 0x000fe2000000000c */
[----:B------:R-:W-:Y:S01]  /*0590*/  ISETP.NE.U32.AND P1, PT, R8, 0x1, PT ;  /* 0x000000010800780c */ /* 0x000fe20003f25070 */
[----:B------:R-:W-:Y:S01]  /*05a0*/  IMAD.MOV.U32 R14, RZ, RZ, 0x3effffff ;  /* 0x3effffffff0e7424 */ /* 0x000fe200078e00ff */
[----:B------:R-:W-:Y:S02]  /*05b0*/  BSSY.RECONVERGENT B0, `(.L_x_5) ;  /* 0x000003f000007945 */ /* 0x000fe40003800200 */
[----:B------:R-:W-:-:S02]  /*05c0*/  FSEL R4, R4, -0.00019574658654164522886, !P1 ;  /* 0xb94d415304047808 */ /* 0x000fc40004800000 */
[----:B------:R-:W-:Y:S02]  /*05d0*/  FSEL R8, R13, 0.0083327032625675201416, !P1 ;  /* 0x3c0885e40d087808 */ /* 0x000fe40004800000 */
[----:B------:R-:W-:Y:S02]  /*05e0*/  FSEL R0, R2, 1, P1 ;  /* 0x3f80000002007808 */ /* 0x000fe40000800000 */
[----:B------:R-:W-:Y:S01]  /*05f0*/  FSEL R11, -R14, -0.16666662693023681641, !P1 ;  /* 0xbe2aaaa80e0b7808 */ /* 0x000fe20004800100 */
[----:B------:R-:W-:Y:S01]  /*0600*/  FFMA R4, R3, R4, R8 ;  /* 0x0000000403047223 */ /* 0x000fe20000000008 */
[----:B------:R-:W-:Y:S01]  /*0610*/  FSETP.GE.AND P1, PT, |R5|, 105615, PT ;  /* 0x47ce47800500780b */ /* 0x000fe20003f26200 */
[C---:B------:R-:W-:Y:S02]  /*0620*/  FFMA R9, R3.reuse, R0, RZ ;  /* 0x0000000003097223 */ /* 0x040fe400000000ff */
[----:B------:R-:W-:-:S04]  /*0630*/  FFMA R4, R3, R4, R11 ;  /* 0x0000000403047223 */ /* 0x000fc8000000000b */
[----:B------:R-:W-:-:S04]  /*0640*/  FFMA R9, R9, R4, R0 ;  /* 0x0000000409097223 */ /* 0x000fc80000000000 */
[----:B------:R-:W-:Y:S02]  /*0650*/  @P0 FADD R9, RZ, -R9 ;  /* 0x80000009ff090221 */ /* 0x000fe40000000000 */
[----:B------:R-:W-:Y:S05]  /*0660*/  @!P1 BRA `(.L_x_6) ;  /* 0x0000000000cc9947 */ /* 0x000fea0003800000 */
[----:B------:R-:W-:-:S13]  /*0670*/  FSETP.NEU.AND P0, PT, |R5|, +INF , PT ;  /* 0x7f8000000500780b */ /* 0x000fda0003f0d200 */
[----:B------:R-:W-:Y:S01]  /*0680*/  @!P0 FMUL R15, RZ, R5 ;  /* 0x00000005ff0f8220 */ /* 0x000fe20000400000 */
[----:B------:R-:W-:Y:S01]  /*0690*/  @!P0 MOV R16, RZ ;  /* 0x000000ff00108202 */ /* 0x000fe20000000f00 */
[----:B------:R-:W-:Y:S06]  /*06a0*/  @!P0 BRA `(.L_x_6) ;  /* 0x0000000000bc8947 */ /* 0x000fec0003800000 */
[----:B------:R-:W1:Y:S01]  /*06b0*/  LDC.64 R2, c[0x4][RZ] ;  /* 0x01000000ff027b82 */ /* 0x000e620000000a00 */
[----:B------:R-:W-:Y:S01]  /*06c0*/  IMAD.SHL.U32 R4, R5, 0x100, RZ ;  /* 0x0000010005047824 */ /* 0x000fe200078e00ff */
[----:B------:R-:W-:Y:S01]  /*06d0*/  UMOV UR5, URZ ;  /* 0x000000ff00057c82 */ /* 0x000fe20008000000 */
[----:B------:R-:W-:Y:S02]  /*06e0*/  IMAD.MOV.U32 R8, RZ, RZ, RZ ;  /* 0x000000ffff087224 */ /* 0x000fe400078e00ff */
[----:B------:R-:W-:Y:S01]  /*06f0*/  IMAD.MOV.U32 R0, RZ, RZ, RZ ;  /* 0x000000ffff007224 */ /* 0x000fe200078e00ff */
[----:B------:R-:W-:-:S07]  /*0700*/  LOP3.LUT R19, R4, 0x80000000, RZ, 0xfc, !PT ;  /* 0x8000000004137812 */ /* 0x000fce00078efcff */
.L_x_7:
[----:B-1----:R-:W-:-:S06]  /*0710*/  IMAD.WIDE.U32 R10, R0, 0x4, R2 ;  /* 0x00000004000a7825 */ /* 0x002fcc00078e0002 */
[----:B--2---:R-:W2:Y:S01]  /*0720*/  LDG.E.CONSTANT R10, desc[UR8][R10.64] ;  /* 0x000000080a0a7981 */ /* 0x004ea2000c1e9900 */
[C---:B------:R-:W-:Y:S01]  /*0730*/  IMAD R4, R0.reuse, 0x4, R1 ;  /* 0x0000000400047824 */ /* 0x040fe200078e0201 */
[----:B------:R-:W-:-:S04]  /*0740*/  IADD3 R0, PT, PT, R0, 0x1, RZ ;  /* 0x0000000100007810 */ /* 0x000fc80007ffe0ff */
[----:B------:R-:W-:Y:S01]  /*0750*/  ISETP.NE.AND P0, PT, R0, 0x6, PT ;  /* 0x000000060000780c */ /* 0x000fe20003f05270 */
[----:B--2---:R-:W-:-:S03]  /*0760*/  IMAD.WIDE.U32 R16, R10, R19, RZ ;  /* 0x000000130a107225 */ /* 0x004fc600078e00ff */
[----:B------:R-:W-:-:S04]  /*0770*/  IADD3 R15, P1, PT, R16, R8, RZ ;  /* 0x00000008100f7210 */ /* 0x000fc80007f3e0ff */
[----:B------:R-:W-:Y:S01]  /*0780*/  IADD3.X R8, PT, PT, R17, UR5, RZ, P1, !PT ;  /* 0x0000000511087c10 */ /* 0x000fe20008ffe4ff */
[----:B------:R2:W-:Y:S04]  /*0790*/  STL [R4], R15 ;  /* 0x0000000f04007387 */ /* 0x0005e80000100800 */
[----:B------:R-:W-:Y:S05]  /*07a0*/  @P0 BRA `(.L_x_7) ;  /* 0xfffffffc00d80947 */ /* 0x000fea000383ffff */
[----:B--2---:R-:W-:Y:S01]  /*07b0*/  SHF.R.U32.HI R4, RZ, 0x17, R5 ;  /* 0x00000017ff047819 */ /* 0x004fe20000011605 */
        /* <DEDUP_REMOVED lines=11> */
[----:B------:R-:W-:Y:S01]  /*0870*/  UMOV UR7, 0x3bf921fb ;  /* 0x3bf921fb00077882 */ /* 0x000fe20000000000 */
[----:B------:R-:W-:-:S02]  /*0880*/  ISETP.GE.AND P1, PT, R5, RZ, PT ;  /* 0x000000ff0500720c */ /* 0x000fc40003f26270 */
[-C--:B--2---:R-:W-:Y:S02]  /*0890*/  @P0 SHF.L.W.U32.HI R0, R3, R4.reuse, R0 ;  /* 0x0000000403000219 */ /* 0x084fe40000010e00 */
[----:B---3--:R-:W-:-:S04]  /*08a0*/  @P0 SHF.L.W.U32.HI R3, R2, R4, R3 ;  /* 0x0000000402030219 */ /* 0x008fc80000010e03 */
[C---:B------:R-:W-:Y:S01]  /*08b0*/  SHF.L.W.U32.HI R2, R3.reuse, 0x2, R0 ;  /* 0x0000000203027819 */ /* 0x040fe20000010e00 */
[----:B------:R-:W-:-:S03]  /*08c0*/  IMAD.SHL.U32 R3, R3, 0x4, RZ ;  /* 0x0000000403037824 */ /* 0x000fc600078e00ff */
[----:B------:R-:W-:-:S04]  /*08d0*/  SHF.R.S32.HI R4, RZ, 0x1f, R2 ;  /* 0x0000001fff047819 */ /* 0x000fc80000011402 */
[C---:B------:R-:W-:Y:S02]  /*08e0*/  LOP3.LUT R10, R4.reuse, R3, RZ, 0x3c, !PT ;  /* 0x00000003040a7212 */ /* 0x040fe400078e3cff */
[----:B------:R-:W-:Y:S02]  /*08f0*/  LOP3.LUT R11, R4, R2, RZ, 0x3c, !PT ;  /* 0x00000002040b7212 */ /* 0x000fe400078e3cff */
[----:B------:R-:W-:Y:S02]  /*0900*/  SHF.R.U32.HI R3, RZ, 0x1e, R0 ;  /* 0x0000001eff037819 */ /* 0x000fe40000011600 */
[C---:B------:R-:W-:Y:S02]  /*0910*/  LOP3.LUT R0, R2.reuse, R5, RZ, 0x3c, !PT ;  /* 0x0000000502007212 */ /* 0x040fe400078e3cff */
[----:B------:R-:W2:Y:S01]  /*0920*/  I2F.F64.S64 R10, R10 ;  /* 0x0000000a000a7312 */ /* 0x000ea20000301c00 */
[----:B------:R-:W-:Y:S02]  /*0930*/  LEA.HI R16, R2, R3, RZ, 0x1 ;  /* 0x0000000302107211 */ /* 0x000fe400078f08ff */
[----:B------:R-:W-:-:S03]  /*0940*/  ISETP.GE.AND P0, PT, R0, RZ, PT ;  /* 0x000000ff0000720c */ /* 0x000fc60003f06270 */
[----:B------:R-:W-:-:S04]  /*0950*/  IMAD.MOV R0, RZ, RZ, -R16 ;  /* 0x000000ffff007224 */ /* 0x000fc800078e0a10 */
[----:B------:R-:W-:Y:S01]  /*0960*/  @!P1 IMAD.MOV.U32 R16, RZ, RZ, R0 ;  /* 0x000000ffff109224 */ /* 0x000fe200078e0000 */
[----:B--2---:R-:W-:-:S10]  /*0970*/  DMUL R18, R10, UR6 ;  /* 0x000000060a127c28 */ /* 0x004fd40008000000 */
[----:B------:R-:W2:Y:S02]  /*0980*/  F2F.F32.F64 R18, R18 ;  /* 0x0000001200127310 */ /* 0x000ea40000301000 */
[----:B-12---:R-:W-:-:S07]  /*0990*/  FSEL R15, -R18, R18, !P0 ;  /* 0x00000012120f7208 */ /* 0x006fce0004000100 */
.L_x_6:
[----:B------:R-:W-:Y:S05]  /*09a0*/  BSYNC.RECONVERGENT B0 ;  /* 0x0000000000007941 */ /* 0x000fea0003800200 */
.L_x_5:
[----:B------:R-:W-:Y:S01]  /*09b0*/  FMUL R3, R15, R15 ;  /* 0x0000000f0f037220 */ /* 0x000fe20000400000 */
[C---:B------:R-:W-:Y:S01]  /*09c0*/  LOP3.LUT R0, R16.reuse, 0x1, RZ, 0xc0, !PT ;  /* 0x0000000110007812 */ /* 0x040fe200078ec0ff */
[----:B------:R-:W-:Y:S01]  /*09d0*/  VIADD R4, R5, 0xf3000000 ;  /* 0xf300000005047836 */ /* 0x000fe20000000000 */
[----:B------:R-:W-:Y:S01]  /*09e0*/  IADD3 R16, PT, PT, R16, 0x1, RZ ;  /* 0x0000000110107810 */ /* 0x000fe20007ffe0ff */
[----:B------:R-:W-:Y:S01]  /*09f0*/  FFMA R12, R3, R12, -0.0013887860113754868507 ;  /* 0xbab607ed030c7423 */ /* 0x000fe2000000000c */
[----:B------:R-:W-:Y:S01]  /*0a00*/  ISETP.NE.U32.AND P1, PT, R0, 0x1, PT ;  /* 0x000000010000780c */ /* 0x000fe20003f25070 */
[----:B------:R1:W2:Y:S01]  /*0a10*/  MUFU.RSQ R2, R5 ;  /* 0x0000000500027308 */ /* 0x0002a20000001400 */
[----:B------:R-:W-:Y:S01]  /*0a20*/  LOP3.LUT P0, RZ, R16, 0x2, RZ, 0xc0, !PT ;  /* 0x0000000210ff7812 */ /* 0x000fe2000780c0ff */
[----:B------:R-:W-:Y:S01]  /*0a30*/  BSSY.RECONVERGENT B0, `(.L_x_8) ;  /* 0x0000016000007945 */ /* 0x000fe20003800200 */
[----:B------:R-:W-:Y:S02]  /*0a40*/  FSEL R0, R13, 0.0083327032625675201416, P1 ;  /* 0x3c0885e40d007808 */ /* 0x000fe40000800000 */
[----:B------:R-:W-:-:S02]  /*0a50*/  FSEL R12, R12, -0.00019574658654164522886, P1 ;  /* 0xb94d41530c0c7808 */ /* 0x000fc40000800000 */
[----:B------:R-:W-:-:S03]  /*0a60*/  FSEL R14, -R14, -0.16666662693023681641, P1 ;  /* 0xbe2aaaa80e0e7808 */ /* 0x000fc60000800100 */
[----:B------:R-:W-:Y:S01]  /*0a70*/  FFMA R12, R3, R12, R0 ;  /* 0x0000000c030c7223 */ /* 0x000fe20000000000 */
[----:B------:R-:W-:Y:S02]  /*0a80*/  FSEL R0, R15, 1, !P1 ;  /* 0x3f8000000f007808 */ /* 0x000fe40004800000 */
[----:B------:R-:W-:Y:S01]  /*0a90*/  ISETP.GT.U32.AND P1, PT, R4, 0x727fffff, PT ;  /* 0x727fffff0400780c */ /* 0x000fe20003f24070 */
[C---:B------:R-:W-:Y:S02]  /*0aa0*/  FFMA R12, R3.reuse, R12, R14 ;  /* 0x0000000c030c7223 */ /* 0x040fe4000000000e */
[----:B------:R-:W-:-:S04]  /*0ab0*/  FFMA R3, R3, R0, RZ ;  /* 0x0000000003037223 */ /* 0x000fc800000000ff */
[----:B------:R-:W-:-:S04]  /*0ac0*/  FFMA R12, R3, R12, R0 ;  /* 0x0000000c030c7223 */ /* 0x000fc80000000000 */
[----:B------:R-:W-:Y:S02]  /*0ad0*/  @P0 FADD R12, RZ, -R12 ;  /* 0x8000000cff0c0221 */ /* 0x000fe40000000000 */
[----:B-12---:R-:W-:Y:S05]  /*0ae0*/  @!P1 BRA `(.L_x_9) ;  /* 0x0000000000189947 */ /* 0x006fea0003800000 */
[----:B------:R-:W-:Y:S01]  /*0af0*/  BSSY.RECONVERGENT B1, `(.L_x_10) ;  /* 0x0000004000017945 */ /* 0x000fe20003800200 */
[----:B------:R-:W-:Y:S01]  /*0b00*/  IMAD.MOV.U32 R0, RZ, RZ, R5 ;  /* 0x000000ffff007224 */ /* 0x000fe200078e0005 */
[----:B------:R-:W-:-:S07]  /*0b10*/  MOV R10, 0xb30 ;  /* 0x00000b30000a7802 */ /* 0x000fce0000000f00 */
[----:B0-----:R-:W-:Y:S05]  /*0b20*/  CALL.REL.NOINC `($__internal_0_$__cuda_sm20_sqrt_rn_f32_slowpath) ;  /* 0x0000000000307944 */ /* 0x001fea0003c00000 */
[----:B------:R-:W-:Y:S05]  /*0b30*/  BSYNC.RECONVERGENT B1 ;  /* 0x0000000000017941 */ /* 0x000fea0003800200 */
.L_x_10:
[----:B------:R-:W-:Y:S05]  /*0b40*/  BRA `(.L_x_11) ;  /* 0x0000000000107947 */ /* 0x000fea0003800000 */
.L_x_9:
[C---:B------:R-:W-:Y:S01]  /*0b50*/  FMUL.FTZ R0, R2.reuse, R5 ;  /* 0x0000000502007220 */ /* 0x040fe20000410000 */
[----:B------:R-:W-:-:S03]  /*0b60*/  FMUL.FTZ R2, R2, 0.5 ;  /* 0x3f00000002027820 */ /* 0x000fc60000410000 */
[----:B------:R-:W-:-:S04]  /*0b70*/  FFMA R5, -R0, R0, R5 ;  /* 0x0000000000057223 */ /* 0x000fc80000000105 */
[----:B------:R-:W-:-:S07]  /*0b80*/  FFMA R0, R5, R2, R0 ;  /* 0x0000000205007223 */ /* 0x000fce0000000000 */
.L_x_11:
[----:B------:R-:W-:Y:S05]  /*0b90*/  BSYNC.RECONVERGENT B0 ;  /* 0x0000000000007941 */ /* 0x000fea0003800200 */
.L_x_8:
[----:B------:R-:W-:-:S04]  /*0ba0*/  FMUL R5, R9, R0 ;  /* 0x0000000009057220 */ /* 0x000fc80000400000 */
[----:B------:R-:W-:Y:S01]  /*0bb0*/  FMUL R5, R12, R5 ;  /* 0x000000050c057220 */ /* 0x000fe20000400000 */
[----:B------:R-:W-:Y:S06]  /*0bc0*/  BRA.U UP0, `(.L_x_12) ;  /* 0xfffffff500447547 */ /* 0x000fec000b83ffff */
[----:B------:R-:W-:Y:S01]  /*0bd0*/  STG.E desc[UR8][R6.64], R5 ;  /* 0x0000000506007986 */ /* 0x000fe2000c101908 */
[----:B------:R-:W-:Y:S05]  /*0be0*/  EXIT ;  /* 0x000000000000794d */ /* 0x000fea0003800000 */
        .weak           $__internal_0_$__cuda_sm20_sqrt_rn_f32_slowpath
        .type           $__internal_0_$__cuda_sm20_sqrt_rn_f32_slowpath,@function
        .size           $__internal_0_$__cuda_sm20_sqrt_rn_f32_slowpath,(.L_x_20 - $__internal_0_$__cuda_sm20_sqrt_rn_f32_slowpath)
$__internal_0_$__cuda_sm20_sqrt_rn_f32_slowpath:
[----:B------:R-:W-:-:S13]  /*0bf0*/  LOP3.LUT P0, RZ, R0, 0x7fffffff, RZ, 0xc0, !PT ;  /* 0x7fffffff00ff7812 */ /* 0x000fda000780c0ff */
[----:B------:R-:W-:Y:S01]  /*0c00*/  @!P0 IMAD.MOV.U32 R2, RZ, RZ, R0 ;  /* 0x000000ffff028224 */ /* 0x000fe200078e0000 */
[----:B------:R-:W-:Y:S06]  /*0c10*/  @!P0 BRA `(.L_x_13) ;  /* 0x0000000000408947 */ /* 0x000fec0003800000 */
[----:B------:R-:W-:-:S13]  /*0c20*/  FSETP.GEU.FTZ.AND P0, PT, R0, RZ, PT ;  /* 0x000000ff0000720b */ /* 0x000fda0003f1e000 */
[----:B------:R-:W-:Y:S01]  /*0c30*/  @!P0 IMAD.MOV.U32 R2, RZ, RZ, 0x7fffffff ;  /* 0x7fffffffff028424 */ /* 0x000fe200078e00ff */
[----:B------:R-:W-:Y:S06]  /*0c40*/  @!P0 BRA `(.L_x_13) ;  /* 0x0000000000348947 */ /* 0x000fec0003800000 */
[----:B------:R-:W-:-:S13]  /*0c50*/  FSETP.GTU.FTZ.AND P0, PT, |R0|, +INF , PT ;  /* 0x7f8000000000780b */ /* 0x000fda0003f1c200 */
[----:B------:R-:W-:Y:S01]  /*0c60*/  @P0 FADD.FTZ R2, R0, 1 ;  /* 0x3f80000000020421 */ /* 0x000fe20000010000 */
[----:B------:R-:W-:Y:S06]  /*0c70*/  @P0 BRA `(.L_x_13) ;  /* 0x0000000000280947 */ /* 0x000fec0003800000 */
[----:B------:R-:W-:-:S13]  /*0c80*/  FSETP.NEU.FTZ.AND P0, PT, |R0|, +INF , PT ;  /* 0x7f8000000000780b */ /* 0x000fda0003f1d200 */
[----:B------:R-:W-:-:S04]  /*0c90*/  @P0 FFMA R3, R0, 1.84467440737095516160e+19, RZ ;  /* 0x5f80000000030823 */ /* 0x000fc800000000ff */
[----:B------:R-:W0:Y:S02]  /*0ca0*/  @P0 MUFU.RSQ R2, R3 ;  /* 0x0000000300020308 */ /* 0x000e240000001400 */
[----:B0-----:R-:W-:Y:S01]  /*0cb0*/  @P0 FMUL.FTZ R4, R3, R2 ;  /* 0x0000000203040220 */ /* 0x001fe20000410000 */
[----:B------:R-:W-:Y:S01]  /*0cc0*/  @P0 FMUL.FTZ R8, R2, 0.5 ;  /* 0x3f00000002080820 */ /* 0x000fe20000410000 */
[----:B------:R-:W-:Y:S02]  /*0cd0*/  @!P0 MOV R2, R0 ;  /* 0x0000000000028202 */ /* 0x000fe40000000f00 */
[----:B------:R-:W-:-:S04]  /*0ce0*/  @P0 FADD.FTZ R5, -R4, -RZ ;  /* 0x800000ff04050221 */ /* 0x000fc80000010100 */
[----:B------:R-:W-:-:S04]  /*0cf0*/  @P0 FFMA R5, R4, R5, R3 ;  /* 0x0000000504050223 */ /* 0x000fc80000000003 */
[----:B------:R-:W-:-:S04]  /*0d00*/  @P0 FFMA R5, R5, R8, R4 ;  /* 0x0000000805050223 */ /* 0x000fc80000000004 */
[----:B------:R-:W-:-:S07]  /*0d10*/  @P0 FMUL.FTZ R2, R5, 2.3283064365386962891e-10 ;  /* 0x2f80000005020820 */ /* 0x000fce0000410000 */
.L_x_13:
[----:B------:R-:W-:Y:S02]  /*0d20*/  IMAD.MOV.U32 R0, RZ, RZ, R2 ;  /* 0x000000ffff007224 */ /* 0x000fe400078e0002 */
[----:B------:R-:W-:Y:S02]  /*0d30*/  IMAD.MOV.U32 R2, RZ, RZ, R10 ;  /* 0x000000ffff027224 */ /* 0x000fe400078e000a */
[----:B------:R-:W-:-:S04]  /*0d40*/  IMAD.MOV.U32 R3, RZ, RZ, 0x0 ;  /* 0x00000000ff037424 */ /* 0x000fc800078e00ff */
[----:B------:R-:W-:Y:S05]  /*0d50*/  RET.REL.NODEC R2 `(_Z19floatingPointKernelPfi) ;  /* 0xfffffff002a87950 */ /* 0x000fea0003c3ffff */
.L_x_14:
        /* <DEDUP_REMOVED lines=10> */
.L_x_20:


//--------------------- .text._Z20matrixMultiplyKernelPfS_S_i --------------------------
	.section	.text._Z20matrixMultiplyKernelPfS_S_i,"ax",@progbits
	.align	128
        .global         _Z20matrixMultiplyKernelPfS_S_i
        .type           _Z20matrixMultiplyKernelPfS_S_i,@function
        .size           _Z20matrixMultiplyKernelPfS_S_i,(.L_x_24 - _Z20matrixMultiplyKernelPfS_S_i)
        .other          _Z20matrixMultiplyKernelPfS_S_i,@"STO_CUDA_ENTRY STV_DEFAULT"
_Z20matrixMultiplyKernelPfS_S_i:
.text._Z20matrixMultiplyKernelPfS_S_i:
[----:B------:R-:W-:Y:S01]  /*0000*/  LDC R1, c[0x0][0x37c] ;  /* 0x0000df00ff017b82 */ /* 0x000fe20000000800 */
[----:B------:R-:W0:Y:S07]  /*0010*/  S2R R3, SR_TID.X ;  /* 0x0000000000037919 */ /* 0x000e2e0000002100 */
[----:B------:R-:W1:Y:S01]  /*0020*/  S2UR UR4, SR_CTAID.Y ;  /* 0x00000000000479c3 */ /* 0x000e620000002600 */
[----:B------:R-:W2:Y:S07]  /*0030*/  S2R R9, SR_TID.Y ;  /* 0x0000000000097919 */ /* 0x000eae0000002200 */
[----:B------:R-:W0:Y:S08]  /*0040*/  S2UR UR6, SR_CTAID.X ;  /* 0x00000000000679c3 */ /* 0x000e300000002500 */
[----:B------:R-:W0:Y:S01]  /*0050*/  LDC R4, c[0x0][0x360] ;  /* 0x0000d800ff047b82 */ /* 0x000e220000000800 */
[----:B------:R-:W1:Y:S07]  /*0060*/  LDCU UR5, c[0x0][0x364] ;  /* 0x00006c80ff0577ac */ /* 0x000e6e0008000800 */
[----:B------:R-:W3:Y:S01]  /*0070*/  LDC R0, c[0x0][0x398] ;  /* 0x0000e600ff007b82 */ /* 0x000ee20000000800 */
[----:B-1----:R-:W-:Y:S01]  /*0080*/  UIMAD UR4, UR4, UR5, URZ ;  /* 0x00000005040472a4 */ /* 0x002fe2000f8e02ff */
[----:B0-----:R-:W-:-:S05]  /*0090*/  IMAD R4, R4, UR6, R3 ;  /* 0x0000000604047c24 */ /* 0x001fca000f8e0203 */
[----:B--2---:R-:W-:-:S04]  /*00a0*/  IADD3 R3, PT, PT, R9, UR4, RZ ;  /* 0x0000000409037c10 */ /* 0x004fc8000fffe0ff */
[----:B------:R-:W-:-:S04]  /*00b0*/  VIMNMX R5, PT, PT, R4, R3, !PT ;  /* 0x0000000304057248 */ /* 0x000fc80007fe0100 */
[----:B---3--:R-:W-:-:S13]  /*00c0*/  ISETP.GE.AND P0, PT, R5, R0, PT ;  /* 0x000000000500720c */ /* 0x008fda0003f06270 */
[----:B------:R-:W-:Y:S05]  /*00d0*/  @P0 EXIT ;  /* 0x000000000000094d */ /* 0x000fea0003800000 */
[C---:B------:R-:W-:Y:S01]  /*00e0*/  ISETP.GE.U32.AND P1, PT, R0.reuse, 0x8, PT ;  /* 0x000000080000780c */ /* 0x040fe20003f26070 */
[----:B------:R-:W0:Y:S01]  /*00f0*/  LDCU.64 UR8, c[0x0][0x358] ;  /* 0x00006b00ff0877ac */ /* 0x000e220008000a00 */
[----:B------:R-:W-:Y:S01]  /*0100*/  LOP3.LUT R2, R0, 0x7, RZ, 0xc0, !PT ;  /* 0x0000000700027812 */ /* 0x000fe200078ec0ff */
[----:B------:R-:W-:Y:S02]  /*0110*/  HFMA2 R10, -RZ, RZ, 0, 0 ;  /* 0x00000000ff0a7431 */ /* 0x000fe400000001ff */
[----:B------:R-:W-:Y:S01]  /*0120*/  IMAD R4, R4, R0, RZ ;  /* 0x0000000004047224 */ /* 0x000fe200078e02ff */
[----:B------:R-:W-:Y:S02]  /*0130*/  MOV R7, RZ ;  /* 0x000000ff00077202 */ /* 0x000fe40000000f00 */
[----:B------:R-:W-:-:S05]  /*0140*/  ISETP.NE.AND P0, PT, R2, RZ, PT ;  /* 0x000000ff0200720c */ /* 0x000fca0003f05270 */
[----:B------:R-:W-:Y:S08]  /*0150*/  @!P1 BRA `(.L_x_15) ;  /* 0x0000000000fc9947 */ /* 0x000ff00003800000 */
[----:B------:R-:W1:Y:S01]  /*0160*/  LDCU.64 UR6, c[0x0][0x380] ;  /* 0x00007000ff0677ac */ /* 0x000e620008000a00 */
[C---:B------:R-:W-:Y:S01]  /*0170*/  LOP3.LUT R7, R0.reuse, 0x7ffffff8, RZ, 0xc0, !PT ;  /* 0x7ffffff800077812 */ /* 0x040fe200078ec0ff */
[C-C-:B------:R-:W-:Y:S01]  /*0180*/  IMAD R11, R0.reuse, 0x3, R3.reuse ;  /* 0x00000003000b7824 */ /* 0x140fe200078e0203 */
[CC--:B------:R-:W-:Y:S01]  /*0190*/  LEA R5, R0.reuse, R3.reuse, 0x1 ;  /* 0x0000000300057211 */ /* 0x0c0fe200078e08ff */
[C-C-:B------:R-:W-:Y:S01]  /*01a0*/  IMAD R15, R0.reuse, 0x5, R3.reuse ;  /* 0x00000005000f7824 */ /* 0x140fe200078e0203 */
[CC--:B------:R-:W-:Y:S01]  /*01b0*/  LEA R13, R0.reuse, R3.reuse, 0x2 ;  /* 0x00000003000d7211 */ /* 0x0c0fe200078e10ff */
[C-C-:B------:R-:W-:Y:S01]  /*01c0*/  IMAD R17, R0.reuse, 0x6, R3.reuse ;  /* 0x0000000600117824 */ /* 0x140fe200078e0203 */
[----:B------:R-:W-:Y:S01]  /*01d0*/  MOV R10, RZ ;  /* 0x000000ff000a7202 */ /* 0x000fe20000000f00 */
[----:B------:R-:W-:Y:S01]  /*01e0*/  IMAD R25, R0, 0x7, R3 ;  /* 0x0000000700197824 */ /* 0x000fe200078e0203 */
[----:B------:R-:W-:Y:S02]  /*01f0*/  MOV R8, R4 ;  /* 0x0000000400087202 */ /* 0x000fe40000000f00 */
[----:B------:R-:W-:-:S02]  /*0200*/  MOV R29, R3 ;  /* 0x00000003001d7202 */ /* 0x000fc40000000f00 */
[----:B------:R-:W-:Y:S02]  /*0210*/  IADD3 R6, PT, PT, -R7, RZ, RZ ;  /* 0x000000ff07067210 */ /* 0x000fe40007ffe1ff */
[----:B------:R-:W-:Y:S01]  /*0220*/  IADD3 R9, PT, PT, R0, UR4, R9 ;  /* 0x0000000400097c10 */ /* 0x000fe2000fffe009 */
[----:B-1----:R-:W-:-:S04]  /*0230*/  UIADD3 UR5, UP0, UPT, UR6, 0x10, URZ ;  /* 0x0000001006057890 */ /* 0x002fc8000ff1e0ff */
[----:B------:R-:W-:-:S12]  /*0240*/  UIADD3.X UR4, UPT, UPT, URZ, UR7, URZ, UP0, !UPT ;  /* 0x00000007ff047290 */ /* 0x000fd800087fe4ff */
.L_x_16:
[----:B------:R-:W1:Y:S01]  /*0250*/  LDC.64 R18, c[0x0][0x388] ;  /* 0x0000e200ff127b82 */ /* 0x000e620000000a00 */
[----:B------:R-:W-:Y:S02]  /*0260*/  MOV R20, UR5 ;  /* 0x0000000500147c02 */ /* 0x000fe40008000f00 */
[----:B------:R-:W-:-:S03]  /*0270*/  MOV R21, UR4 ;  /* 0x0000000400157c02 */ /* 0x000fc60008000f00 */
[----:B------:R-:W-:-:S05]  /*0280*/  IMAD.WIDE R20, R8, 0x4, R20 ;  /* 0x0000000408147825 */ /* 0x000fca00078e0214 */
[----:B0-----:R-:W2:Y:S04]  /*0290*/  LDG.E R12, desc[UR8][R20.64+-0x10] ;  /* 0xfffff008140c7981 */ /* 0x001ea8000c1e1900 */
[----:B------:R-:W3:Y:S04]  /*02a0*/  LDG.E R14, desc[UR8][R20.64+-0xc] ;  /* 0xfffff408140e7981 */ /* 0x000ee8000c1e1900 */
[----:B------:R-:W4:Y:S01]  /*02b0*/  LDG.E R28, desc[UR8][R20.64+-0x8] ;  /* 0xfffff808141c7981 */ /* 0x000f22000c1e1900 */
[----:B-1----:R-:W-:-:S03]  /*02c0*/  IMAD.WIDE.U32 R22, R29, 0x4, R18 ;  /* 0x000000041d167825 */ /* 0x002fc600078e0012 */
[----:B------:R-:W5:Y:S04]  /*02d0*/  LDG.E R16, desc[UR8][R20.64+-0x4] ;  /* 0xfffffc0814107981 */ /* 0x000f68000c1e1900 */
[----:B------:R-:W2:Y:S01]  /*02e0*/  LDG.E R23, desc[UR8][R22.64] ;  /* 0x0000000816177981 */ /* 0x000ea2000c1e1900 */
[----:B------:R-:W-:-:S04]  /*02f0*/  IMAD.WIDE.U32 R26, R9, 0x4, R18 ;  /* 0x00000004091a7825 */ /* 0x000fc800078e0012 */
[----:B--2---:R-:W-:Y:S01]  /*0300*/  FFMA R10, R12, R23, R10 ;  /* 0x000000170c0a7223 */ /* 0x004fe2000000000a */
[--C-:B------:R-:W-:Y:S01]  /*0310*/  IMAD.WIDE.U32 R22, R5, 0x4, R18.reuse ;  /* 0x0000000405167825 */ /* 0x100fe200078e0012 */
[----:B------:R0:W3:Y:S05]  /*0320*/  LDG.E R12, desc[UR8][R26.64] ;  /* 0x000000081a0c7981 */ /* 0x0000ea000c1e1900 */
[----:B------:R-:W4:Y:S01]  /*0330*/  LDG.E R23, desc[UR8][R22.64] ;  /* 0x0000000816177981 */ /* 0x000f22000c1e1900 */
[----:B0-----:R-:W-:-:S05]  /*0340*/  IMAD.WIDE.U32 R26, R11, 0x4, R18 ;  /* 0x000000040b1a7825 */ /* 0x001fca00078e0012 */
[----:B------:R0:W5:Y:S02]  /*0350*/  LDG.E R24, desc[UR8][R26.64] ;  /* 0x000000081a187981 */ /* 0x000164000c1e1900 */
[----:B0-----:R-:W-:-:S04]  /*0360*/  IMAD.WIDE.U32 R26, R13, 0x4, R18 ;  /* 0x000000040d1a7825 */ /* 0x001fc800078e0012 */
[----:B---3--:R-:W-:Y:S02]  /*0370*/  FFMA R10, R14, R12, R10 ;  /* 0x0000000c0e0a7223 */ /* 0x008fe4000000000a */
[----:B------:R-:W2:Y:S02]  /*0380*/  LDG.E R14, desc[UR8][R20.64+0x4] ;  /* 0x00000408140e7981 */ /* 0x000ea4000c1e1900 */
[----:B----4-:R-:W-:Y:S01]  /*0390*/  FFMA R10, R28, R23, R10 ;  /* 0x000000171c0a7223 */ /* 0x010fe2000000000a */
[----:B------:R-:W-:Y:S01]  /*03a0*/  IMAD.WIDE.U32 R22, R15, 0x4, R18 ;  /* 0x000000040f167825 */ /* 0x000fe200078e0012 */
[----:B------:R-:W3:Y:S04]  /*03b0*/  LDG.E R12, desc[UR8][R20.64+0x8] ;  /* 0x00000808140c7981 */ /* 0x000ee8000c1e1900 */
[----:B------:R-:W4:Y:S01]  /*03c0*/  LDG.E R28, desc[UR8][R20.64+0xc] ;  /* 0x00000c08141c7981 */ /* 0x000f22000c1e1900 */
[----:B-----5:R-:W-:-:S03]  /*03d0*/  FFMA R10, R16, R24, R10 ;  /* 0x00000018100a7223 */ /* 0x020fc6000000000a */
[----:B------:R-:W2:Y:S04]  /*03e0*/  LDG.E R23, desc[UR8][R22.64] ;  /* 0x0000000816177981 */ /* 0x000ea8000c1e1900 */
[----:B------:R0:W5:Y:S04]  /*03f0*/  LDG.E R24, desc[UR8][R26.64] ;  /* 0x000000081a187981 */ /* 0x000168000c1e1900 */
[----:B------:R-:W5:Y:S01]  /*0400*/  LDG.E R16, desc[UR8][R20.64] ;  /* 0x0000000814107981 */ /* 0x000f62000c1e1900 */
[----:B0-----:R-:W-:-:S04]  /*0410*/  IMAD.WIDE.U32 R26, R17, 0x4, R18 ;  /* 0x00000004111a7825 */ /* 0x001fc800078e0012 */
[----:B------:R-:W-:Y:S02]  /*0420*/  IMAD.WIDE.U32 R18, R25, 0x4, R18 ;  /* 0x0000000419127825 */ /* 0x000fe400078e0012 */
[----:B------:R-:W3:Y:S04]  /*0430*/  LDG.E R27, desc[UR8][R26.64] ;  /* 0x000000081a1b7981 */ /* 0x000ee8000c1e1900 */
[----:B------:R-:W4:Y:S01]  /*0440*/  LDG.E R19, desc[UR8][R18.64] ;  /* 0x0000000812137981 */ /* 0x000f22000c1e1900 */
[----:B------:R-:W-:-:S04]  /*0450*/  IADD3 R6, PT, PT, R6, 0x8, RZ ;  /* 0x0000000806067810 */ /* 0x000fc80007ffe0ff */
[----:B------:R-:W-:Y:S02]  /*0460*/  ISETP.NE.AND P1, PT, R6, RZ, PT ;  /* 0x000000ff0600720c */ /* 0x000fe40003f25270 */
[C---:B------:R-:W-:Y:S02]  /*0470*/  LEA R9, R0.reuse, R9, 0x3 ;  /* 0x0000000900097211 */ /* 0x040fe400078e18ff */
[C---:B------:R-:W-:Y:S02]  /*0480*/  LEA R5, R0.reuse, R5, 0x3 ;  /* 0x0000000500057211 */ /* 0x040fe400078e18ff */
[C---:B------:R-:W-:Y:S02]  /*0490*/  LEA R11, R0.reuse, R11, 0x3 ;  /* 0x0000000b000b7211 */ /* 0x040fe400078e18ff */
[C---:B------:R-:W-:Y:S02]  /*04a0*/  LEA R13, R0.reuse, R13, 0x3 ;  /* 0x0000000d000d7211 */ /* 0x040fe400078e18ff */
[----:B------:R-:W-:-:S02]  /*04b0*/  LEA R15, R0, R15, 0x3 ;  /* 0x0000000f000f7211 */ /* 0x000fc400078e18ff */
[C---:B------:R-:W-:Y:S02]  /*04c0*/  LEA R17, R0.reuse, R17, 0x3 ;  /* 0x0000001100117211 */ /* 0x040fe400078e18ff */
[C---:B------:R-:W-:Y:S02]  /*04d0*/  LEA R25, R0.reuse, R25, 0x3 ;  /* 0x0000001900197211 */ /* 0x040fe400078e18ff */
[----:B------:R-:W-:Y:S02]  /*04e0*/  LEA R29, R0, R29, 0x3 ;  /* 0x0000001d001d7211 */ /* 0x000fe400078e18ff */
[----:B------:R-:W-:Y:S01]  /*04f0*/  IADD3 R8, PT, PT, R8, 0x8, RZ ;  /* 0x0000000808087810 */ /* 0x000fe20007ffe0ff */
[----:B-----5:R-:W-:-:S04]  /*0500*/  FFMA R10, R16, R24, R10 ;  /* 0x00000018100a7223 */ /* 0x020fc8000000000a */
[----:B--2---:R-:W-:-:S04]  /*0510*/  FFMA R10, R14, R23, R10 ;  /* 0x000000170e0a7223 */ /* 0x004fc8000000000a */
[----:B---3--:R-:W-:-:S04]  /*0520*/  FFMA R10, R12, R27, R10 ;  /* 0x0000001b0c0a7223 */ /* 0x008fc8000000000a */
[----:B----4-:R-:W-:Y:S01]  /*0530*/  FFMA R10, R28, R19, R10 ;  /* 0x000000131c0a7223 */ /* 0x010fe2000000000a */
[----:B------:R-:W-:Y:S06]  /*0540*/  @P1 BRA `(.L_x_16) ;  /* 0xfffffffc00401947 */ /* 0x000fec000383ffff */
.L_x_15:
[----:B------:R-:W-:Y:S05]  /*0550*/  @!P0 BRA `(.L_x_17) ;  /* 0x0000000000e48947 */ /* 0x000fea0003800000 */
[----:B------:R-:W-:Y:S02]  /*0560*/  ISETP.GE.U32.AND P0, PT, R2, 0x4, PT ;  /* 0x000000040200780c */ /* 0x000fe40003f06070 */
[----:B------:R-:W-:-:S04]  /*0570*/  LOP3.LUT R6, R0, 0x3, RZ, 0xc0, !PT ;  /* 0x0000000300067812 */ /* 0x000fc800078ec0ff */
[----:B------:R-:W-:-:S07]  /*0580*/  ISETP.NE.AND P1, PT, R6, RZ, PT ;  /* 0x000000ff0600720c */ /* 0x000fce0003f25270 */
[----:B------:R-:W-:Y:S06]  /*0590*/  @!P0 BRA `(.L_x_18) ;  /* 0x0000000000648947 */ /* 0x000fec0003800000 */
[----:B------:R-:W1:Y:S01]  /*05a0*/  LDC.64 R8, c[0x0][0x388] ;  /* 0x0000e200ff087b82 */ /* 0x000e620000000a00 */
[----:B------:R-:W-:Y:S01]  /*05b0*/  IMAD R19, R7, R0, R3 ;  /* 0x0000000007137224 */ /* 0x000fe200078e0203 */
[----:B------:R-:W-:-:S04]  /*05c0*/  IADD3 R5, PT, PT, R4, R7, RZ ;  /* 0x0000000704057210 */ /* 0x000fc80007ffe0ff */
[-C--:B------:R-:W-:Y:S02]  /*05d0*/  IADD3 R17, PT, PT, R19, R0.reuse, RZ ;  /* 0x0000000013117210 */ /* 0x080fe40007ffe0ff */
[----:B------:R-:W2:Y:S02]  /*05e0*/  LDC.64 R12, c[0x0][0x380] ;  /* 0x0000e000ff0c7b82 */ /* 0x000ea40000000a00 */
[----:B------:R-:W-:Y:S01]  /*05f0*/  IADD3 R11, PT, PT, R17, R0, RZ ;  /* 0x00000000110b7210 */ /* 0x000fe20007ffe0ff */
[----:B-1----:R-:W-:-:S04]  /*0600*/  IMAD.WIDE.U32 R18, R19, 0x4, R8 ;  /* 0x0000000413127825 */ /* 0x002fc800078e0008 */
[----:B------:R-:W-:Y:S02]  /*0610*/  IMAD.WIDE.U32 R16, R17, 0x4, R8 ;  /* 0x0000000411107825 */ /* 0x000fe400078e0008 */
[----:B0-----:R-:W3:Y:S02]  /*0620*/  LDG.E R18, desc[UR8][R18.64] ;  /* 0x0000000812127981 */ /* 0x001ee4000c1e1900 */
[----:B--2---:R-:W-:Y:S02]  /*0630*/  IMAD.WIDE R12, R5, 0x4, R12 ;  /* 0x00000004050c7825 */ /* 0x004fe400078e020c */
[----:B------:R-:W2:Y:S02]  /*0640*/  LDG.E R16, desc[UR8][R16.64] ;  /* 0x0000000810107981 */ /* 0x000ea4000c1e1900 */
[C-C-:B------:R-:W-:Y:S01]  /*0650*/  IMAD.WIDE.U32 R14, R11.reuse, 0x4, R8.reuse ;  /* 0x000000040b0e7825 */ /* 0x140fe200078e0008 */
[----:B------:R-:W-:Y:S01]  /*0660*/  IADD3 R11, PT, PT, R11, R0, RZ ;  /* 0x000000000b0b7210 */ /* 0x000fe20007ffe0ff */
[----:B------:R-:W3:Y:S04]  /*0670*/  LDG.E R5, desc[UR8][R12.64] ;  /* 0x000000080c057981 */ /* 0x000ee8000c1e1900 */
[----:B------:R-:W2:Y:S01]  /*0680*/  LDG.E R2, desc[UR8][R12.64+0x4] ;  /* 0x000004080c027981 */ /* 0x000ea2000c1e1900 */
[----:B------:R-:W-:-:S03]  /*0690*/  IMAD.WIDE.U32 R8, R11, 0x4, R8 ;  /* 0x000000040b087825 */ /* 0x000fc600078e0008 */
[----:B------:R-:W4:Y:S04]  /*06a0*/  LDG.E R14, desc[UR8][R14.64] ;  /* 0x000000080e0e7981 */ /* 0x000f28000c1e1900 */
[----:B------:R-:W4:Y:S04]  /*06b0*/  LDG.E R11, desc[UR8][R12.64+0x8] ;  /* 0x000008080c0b7981 */ /* 0x000f28000c1e1900 */
[----:B------:R-:W5:Y:S04]  /*06c0*/  LDG.E R21, desc[UR8][R12.64+0xc] ;  /* 0x00000c080c157981 */ /* 0x000f68000c1e1900 */
[----:B------:R-:W5:Y:S01]  /*06d0*/  LDG.E R8, desc[UR8][R8.64] ;  /* 0x0000000808087981 */ /* 0x000f62000c1e1900 */
[----:B------:R-:W-:Y:S01]  /*06e0*/  IADD3 R7, PT, PT, R7, 0x4, RZ ;  /* 0x0000000407077810 */ /* 0x000fe20007ffe0ff */
[----:B---3--:R-:W-:-:S04]  /*06f0*/  FFMA R5, R5, R18, R10 ;  /* 0x0000001205057223 */ /* 0x008fc8000000000a */
[----:B--2---:R-:W-:-:S04]  /*0700*/  FFMA R2, R2, R16, R5 ;  /* 0x0000001002027223 */ /* 0x004fc80000000005 */
[----:B----4-:R-:W-:-:S04]  /*0710*/  FFMA R2, R11, R14, R2 ;  /* 0x0000000e0b027223 */ /* 0x010fc80000000002 */
[----:B-----5:R-:W-:-:S07]  /*0720*/  FFMA R10, R21, R8, R2 ;  /* 0x00000008150a7223 */ /* 0x020fce0000000002 */
.L_x_18:
[----:B------:R-:W-:Y:S05]  /*0730*/  @!P1 BRA `(.L_x_17) ;  /* 0x00000000006c9947 */ /* 0x000fea0003800000 */
[----:B------:R-:W1:Y:S01]  /*0740*/  LDC.64 R18, c[0x0][0x388] ;  /* 0x0000e200ff127b82 */ /* 0x000e620000000a00 */
[----:B------:R-:W-:Y:S02]  /*0750*/  ISETP.NE.AND P0, PT, R6, 0x1, PT ;  /* 0x000000010600780c */ /* 0x000fe40003f05270 */
[----:B------:R-:W-:-:S04]  /*0760*/  LOP3.LUT R2, R0, 0x1, RZ, 0xc0, !PT ;  /* 0x0000000100027812 */ /* 0x000fc800078ec0ff */
[----:B------:R-:W-:Y:S01]  /*0770*/  ISETP.NE.U32.AND P1, PT, R2, 0x1, PT ;  /* 0x000000010200780c */ /* 0x000fe20003f25070 */
[----:B------:R-:W2:Y:S06]  /*0780*/  LDC.64 R8, c[0x0][0x380] ;  /* 0x0000e000ff087b82 */ /* 0x000eac0000000a00 */
[C---:B------:R-:W-:Y:S01]  /*0790*/  @P0 IMAD R17, R7.reuse, R0, R3 ;  /* 0x0000000007110224 */ /* 0x040fe200078e0203 */
[----:B------:R-:W-:Y:S01]  /*07a0*/  @P0 IADD3 R5, PT, PT, R4, R7, RZ ;  /* 0x0000000704050210 */ /* 0x000fe20007ffe0ff */
[----:B------:R-:W3:Y:S01]  /*07b0*/  LDC.64 R14, c[0x0][0x380] ;  /* 0x0000e000ff0e7b82 */ /* 0x000ee20000000a00 */
[----:B------:R-:W-:-:S02]  /*07c0*/  @P0 IADD3 R7, PT, PT, R7, 0x2, RZ ;  /* 0x0000000207070810 */ /* 0x000fc40007ffe0ff */
[----:B------:R-:W-:-:S05]  /*07d0*/  @P0 IADD3 R11, PT, PT, R17, R0, RZ ;  /* 0x00000000110b0210 */ /* 0x000fca0007ffe0ff */
[----:B------:R-:W4:Y:S01]  /*07e0*/  LDC.64 R12, c[0x0][0x388] ;  /* 0x0000e200ff0c7b82 */ /* 0x000f220000000a00 */
[----:B-1----:R-:W-:-:S04]  /*07f0*/  @P0 IMAD.WIDE.U32 R16, R17, 0x4, R18 ;  /* 0x0000000411100825 */ /* 0x002fc800078e0012 */
[----:B------:R-:W-:Y:S02]  /*0800*/  @P0 IMAD.WIDE.U32 R18, R11, 0x4, R18 ;  /* 0x000000040b120825 */ /* 0x000fe400078e0012 */
[----:B0-----:R-:W5:Y:S02]  /*0810*/  @P0 LDG.E R16, desc[UR8][R16.64] ;  /* 0x0000000810100981 */ /* 0x001f64000c1e1900 */
[----:B--2---:R-:W-:Y:S01]  /*0820*/  @P0 IMAD.WIDE R8, R5, 0x4, R8 ;  /* 0x0000000405080825 */ /* 0x004fe200078e0208 */
[----:B------:R-:W-:Y:S01]  /*0830*/  @!P1 IADD3 R5, PT, PT, R4, R7, RZ ;  /* 0x0000000704059210 */ /* 0x000fe20007ffe0ff */
[----:B------:R-:W2:Y:S02]  /*0840*/  @P0 LDG.E R18, desc[UR8][R18.64] ;  /* 0x0000000812120981 */ /* 0x000ea4000c1e1900 */
[----:B------:R-:W-:Y:S02]  /*0850*/  @!P1 IMAD R7, R7, R0, R3 ;  /* 0x0000000007079224 */ /* 0x000fe400078e0203 */
[----:B------:R-:W5:Y:S01]  /*0860*/  @P0 LDG.E R11, desc[UR8][R8.64] ;  /* 0x00000008080b0981 */ /* 0x000f62000c1e1900 */
[----:B---3--:R-:W-:-:S03]  /*0870*/  @!P1 IMAD.WIDE R14, R5, 0x4, R14 ;  /* 0x00000004050e9825 */ /* 0x008fc600078e020e */
[----:B------:R-:W2:Y:S04]  /*0880*/  @P0 LDG.E R0, desc[UR8][R8.64+0x4] ;  /* 0x0000040808000981 */ /* 0x000ea8000c1e1900 */
[----:B------:R-:W3:Y:S01]  /*0890*/  @!P1 LDG.E R15, desc[UR8][R14.64] ;  /* 0x000000080e0f9981 */ /* 0x000ee2000c1e1900 */
[----:B----4-:R-:W-:-:S06]  /*08a0*/  @!P1 IMAD.WIDE.U32 R12, R7, 0x4, R12 ;  /* 0x00000004070c9825 */ /* 0x010fcc00078e000c */
[----:B------:R-:W3:Y:S01]  /*08b0*/  @!P1 LDG.E R12, desc[UR8][R12.64] ;  /* 0x000000080c0c9981 */ /* 0x000ee2000c1e1900 */
[----:B-----5:R-:W-:-:S04]  /*08c0*/  @P0 FFMA R11, R11, R16, R10 ;  /* 0x000000100b0b0223 */ /* 0x020fc8000000000a */
[----:B--2---:R-:W-:-:S04]  /*08d0*/  @P0 FFMA R10, R0, R18, R11 ;  /* 0x00000012000a0223 */ /* 0x004fc8000000000b */
[----:B---3--:R-:W-:-:S07]  /*08e0*/  @!P1 FFMA R10, R15, R12, R10 ;  /* 0x0000000c0f0a9223 */ /* 0x008fce000000000a */
.L_x_17:
[----:B------:R-:W1:Y:S01]  /*08f0*/  LDC.64 R6, c[0x0][0x390] ;  /* 0x0000e400ff067b82 */ /* 0x000e620000000a00 */
[----:B------:R-:W-:-:S05]  /*0900*/  IADD3 R3, PT, PT, R3, R4, RZ ;  /* 0x0000000403037210 */ /* 0x000fca0007ffe0ff */
[----:B-1----:R-:W-:-:S05]  /*0910*/  IMAD.WIDE R2, R3, 0x4, R6 ;  /* 0x0000000403027825 */ /* 0x002fca00078e0206 */
[----:B0-----:R-:W-:Y:S01]  /*0920*/  STG.E desc[UR8][R2.64], R10 ;  /* 0x0000000a02007986 */ /* 0x001fe2000c101908 */
[----:B------:R-:W-:Y:S05]  /*0930*/  EXIT ;  /* 0x000000000000794d */ /* 0x000fea0003800000 */
.L_x_19:
        /* <DEDUP_REMOVED lines=12> */
.L_x_24:


//--------------------- .nv.global.init           --------------------------
	.section	.nv.global.init,"aw",@progbits
	.align	4
.nv.global.init:
	.type		__cudart_i2opi_f,@object
	.size		__cudart_i2opi_f,(.L_0 - __cudart_i2opi_f)
__cudart_i2opi_f:
        /*0000*/ 	.byte	0x41, 0x90, 0x43, 0x3c, 0x99, 0x95, 0x62, 0xdb, 0xc0, 0xdd, 0x34, 0xf5, 0xd1, 0x57, 0x27, 0xfc
        /*0010*/ 	.byte	0x29, 0x15, 0x44, 0x4e, 0x6e, 0x83, 0xf9, 0xa2
.L_0:


//--------------------- .nv.shared.reserved.0     --------------------------
	.section	.nv.shared.reserved.0,"aw",@nobits
	.weak		__nv_reservedSMEM_offset_0_alias
	.size		__nv_reservedSMEM_offset_0_alias, 0, 64
	.other		__nv_reservedSMEM_offset_0_alias,@"STO_CUDA_RESERVED_SHARED STV_DEFAULT"
__nv_reservedSMEM_offset_0_alias:
	.zero		0
	.zero		64


//--------------------- .nv.constant0._Z13l2CacheKernelPfi --------------------------
	.section	.nv.constant0._Z13l2CacheKernelPfi,"a",@progbits
	.sectionflags	@""
	.align	4
.nv.constant0._Z13l2CacheKernelPfi:
	.zero		908


//--------------------- .nv.constant0._Z12atomicKernelPfi --------------------------
	.section	.nv.constant0._Z12atomicKernelPfi,"a",@progbits
	.sectionflags	@""
	.align	4
.nv.constant0._Z12atomicKernelPfi:
	.zero		908


//--------------------- .nv.constant0._Z19floatingPointKernelPfi --------------------------
	.section	.nv.constant0._Z19floatingPointKernelPfi,"a",@progbits
	.sectionflags	@""
	.align	4
.nv.constant0._Z19floatingPointKernelPfi:
	.zero		908


//--------------------- .nv.constant0._Z20matrixMultiplyKernelPfS_S_i --------------------------
	.section	.nv.constant0._Z20matrixMultiplyKernelPfS_S_i,"a",@progbits
	.sectionflags	@""
	.align	4
.nv.constant0._Z20matrixMultiplyKernelPfS_S_i:
	.zero		924


//--------------------- SYMBOLS --------------------------

	.type		.nv.reservedSmem.offset0,@object
	.size		.nv.reservedSmem.offset0,0x4
